//
// Generated by NVIDIA NVVM Compiler
//
// Compiler Build ID: CL-36424714
// Cuda compilation tools, release 13.0, V13.0.88
// Based on NVVM 20.0.0
//

.version 9.0
.target sm_100
.address_size 64

	// .globl	_ZN3cub18CUB_300001_SM_10006detail11EmptyKernelIvEEvv
.global .align 1 .b8 _ZN30_INTERNAL_29d5a77d_4_k_cu_main4cuda3std3__45__cpo5beginE[1];
.global .align 1 .b8 _ZN30_INTERNAL_29d5a77d_4_k_cu_main4cuda3std3__45__cpo3endE[1];
.global .align 1 .b8 _ZN30_INTERNAL_29d5a77d_4_k_cu_main4cuda3std3__45__cpo6cbeginE[1];
.global .align 1 .b8 _ZN30_INTERNAL_29d5a77d_4_k_cu_main4cuda3std3__45__cpo4cendE[1];
.global .align 1 .b8 _ZN30_INTERNAL_29d5a77d_4_k_cu_main4cuda3std3__45__cpo6rbeginE[1];
.global .align 1 .b8 _ZN30_INTERNAL_29d5a77d_4_k_cu_main4cuda3std3__45__cpo4rendE[1];
.global .align 1 .b8 _ZN30_INTERNAL_29d5a77d_4_k_cu_main4cuda3std3__45__cpo7crbeginE[1];
.global .align 1 .b8 _ZN30_INTERNAL_29d5a77d_4_k_cu_main4cuda3std3__45__cpo5crendE[1];
.global .align 1 .b8 _ZN30_INTERNAL_29d5a77d_4_k_cu_main4cuda3std3__432_GLOBAL__N__29d5a77d_4_k_cu_main6ignoreE[1];
.global .align 1 .b8 _ZN30_INTERNAL_29d5a77d_4_k_cu_main4cuda3std3__419piecewise_constructE[1];
.global .align 1 .b8 _ZN30_INTERNAL_29d5a77d_4_k_cu_main4cuda3std3__48in_placeE[1];
.global .align 1 .b8 _ZN30_INTERNAL_29d5a77d_4_k_cu_main4cuda3std3__420unreachable_sentinelE[1];
.global .align 1 .b8 _ZN30_INTERNAL_29d5a77d_4_k_cu_main4cuda3std3__47nulloptE[1];
.global .align 1 .b8 _ZN30_INTERNAL_29d5a77d_4_k_cu_main4cuda3std3__48unexpectE[1];
.global .align 1 .b8 _ZN30_INTERNAL_29d5a77d_4_k_cu_main4cuda3std6ranges3__45__cpo4swapE[1];
.global .align 1 .b8 _ZN30_INTERNAL_29d5a77d_4_k_cu_main4cuda3std6ranges3__45__cpo9iter_moveE[1];
.global .align 1 .b8 _ZN30_INTERNAL_29d5a77d_4_k_cu_main4cuda3std6ranges3__45__cpo5beginE[1];
.global .align 1 .b8 _ZN30_INTERNAL_29d5a77d_4_k_cu_main4cuda3std6ranges3__45__cpo3endE[1];
.global .align 1 .b8 _ZN30_INTERNAL_29d5a77d_4_k_cu_main4cuda3std6ranges3__45__cpo6cbeginE[1];
.global .align 1 .b8 _ZN30_INTERNAL_29d5a77d_4_k_cu_main4cuda3std6ranges3__45__cpo4cendE[1];
.global .align 1 .b8 _ZN30_INTERNAL_29d5a77d_4_k_cu_main4cuda3std6ranges3__45__cpo7advanceE[1];
.global .align 1 .b8 _ZN30_INTERNAL_29d5a77d_4_k_cu_main4cuda3std6ranges3__45__cpo9iter_swapE[1];
.global .align 1 .b8 _ZN30_INTERNAL_29d5a77d_4_k_cu_main4cuda3std6ranges3__45__cpo4nextE[1];
.global .align 1 .b8 _ZN30_INTERNAL_29d5a77d_4_k_cu_main4cuda3std6ranges3__45__cpo4prevE[1];
.global .align 1 .b8 _ZN30_INTERNAL_29d5a77d_4_k_cu_main4cuda3std6ranges3__45__cpo4dataE[1];
.global .align 1 .b8 _ZN30_INTERNAL_29d5a77d_4_k_cu_main4cuda3std6ranges3__45__cpo5cdataE[1];
.global .align 1 .b8 _ZN30_INTERNAL_29d5a77d_4_k_cu_main4cuda3std6ranges3__45__cpo4sizeE[1];
.global .align 1 .b8 _ZN30_INTERNAL_29d5a77d_4_k_cu_main4cuda3std6ranges3__45__cpo5ssizeE[1];
.global .align 1 .b8 _ZN30_INTERNAL_29d5a77d_4_k_cu_main4cuda3std6ranges3__45__cpo8distanceE[1];
.global .align 1 .b8 _ZN30_INTERNAL_29d5a77d_4_k_cu_main6thrust24THRUST_300001_SM_1000_NS8cuda_cub3parE[1];
.global .align 1 .b8 _ZN30_INTERNAL_29d5a77d_4_k_cu_main6thrust24THRUST_300001_SM_1000_NS8cuda_cub10par_nosyncE[1];
.global .align 1 .b8 _ZN30_INTERNAL_29d5a77d_4_k_cu_main6thrust24THRUST_300001_SM_1000_NS6system6detail10sequential3seqE[1];
.global .align 1 .b8 _ZN30_INTERNAL_29d5a77d_4_k_cu_main6thrust24THRUST_300001_SM_1000_NS6system3cpp3parE[1];
.global .align 1 .b8 _ZN30_INTERNAL_29d5a77d_4_k_cu_main6thrust24THRUST_300001_SM_1000_NS12placeholders2_1E[1];
.global .align 1 .b8 _ZN30_INTERNAL_29d5a77d_4_k_cu_main6thrust24THRUST_300001_SM_1000_NS12placeholders2_2E[1];
.global .align 1 .b8 _ZN30_INTERNAL_29d5a77d_4_k_cu_main6thrust24THRUST_300001_SM_1000_NS12placeholders2_3E[1];
.global .align 1 .b8 _ZN30_INTERNAL_29d5a77d_4_k_cu_main6thrust24THRUST_300001_SM_1000_NS12placeholders2_4E[1];
.global .align 1 .b8 _ZN30_INTERNAL_29d5a77d_4_k_cu_main6thrust24THRUST_300001_SM_1000_NS12placeholders2_5E[1];
.global .align 1 .b8 _ZN30_INTERNAL_29d5a77d_4_k_cu_main6thrust24THRUST_300001_SM_1000_NS12placeholders2_6E[1];
.global .align 1 .b8 _ZN30_INTERNAL_29d5a77d_4_k_cu_main6thrust24THRUST_300001_SM_1000_NS12placeholders2_7E[1];
.global .align 1 .b8 _ZN30_INTERNAL_29d5a77d_4_k_cu_main6thrust24THRUST_300001_SM_1000_NS12placeholders2_8E[1];
.global .align 1 .b8 _ZN30_INTERNAL_29d5a77d_4_k_cu_main6thrust24THRUST_300001_SM_1000_NS12placeholders2_9E[1];
.global .align 1 .b8 _ZN30_INTERNAL_29d5a77d_4_k_cu_main6thrust24THRUST_300001_SM_1000_NS12placeholders3_10E[1];
.global .align 1 .b8 _ZN30_INTERNAL_29d5a77d_4_k_cu_main6thrust24THRUST_300001_SM_1000_NS3seqE[1];
.global .align 1 .b8 _ZN30_INTERNAL_29d5a77d_4_k_cu_main6thrust24THRUST_300001_SM_1000_NS6deviceE[1];

.visible .entry _ZN3cub18CUB_300001_SM_10006detail11EmptyKernelIvEEvv()
{


	ret;

}
	// .globl	_ZN3cub18CUB_300001_SM_10006detail8for_each13static_kernelINS2_12policy_hub_t12policy_500_tEmN6thrust24THRUST_300001_SM_1000_NS8cuda_cub20__uninitialized_fill7functorINS7_10device_ptrIfEEfEEEEvT0_T1_
.visible .entry _ZN3cub18CUB_300001_SM_10006detail8for_each13static_kernelINS2_12policy_hub_t12policy_500_tEmN6thrust24THRUST_300001_SM_1000_NS8cuda_cub20__uninitialized_fill7functorINS7_10device_ptrIfEEfEEEEvT0_T1_(
	.param .u64 _ZN3cub18CUB_300001_SM_10006detail8for_each13static_kernelINS2_12policy_hub_t12policy_500_tEmN6thrust24THRUST_300001_SM_1000_NS8cuda_cub20__uninitialized_fill7functorINS7_10device_ptrIfEEfEEEEvT0_T1__param_0,
	.param .align 8 .b8 _ZN3cub18CUB_300001_SM_10006detail8for_each13static_kernelINS2_12policy_hub_t12policy_500_tEmN6thrust24THRUST_300001_SM_1000_NS8cuda_cub20__uninitialized_fill7functorINS7_10device_ptrIfEEfEEEEvT0_T1__param_1[16]
)
.maxntid 256
{
	.reg .pred 	%p<4>;
	.reg .b16 	%rs<5>;
	.reg .b32 	%r<10>;
	.reg .b32 	%f<3>;
	.reg .b64 	%rd<16>;

	ld.param.f32 	%f2, [_ZN3cub18CUB_300001_SM_10006detail8for_each13static_kernelINS2_12policy_hub_t12policy_500_tEmN6thrust24THRUST_300001_SM_1000_NS8cuda_cub20__uninitialized_fill7functorINS7_10device_ptrIfEEfEEEEvT0_T1__param_1+8];
	ld.param.u64 	%rd4, [_ZN3cub18CUB_300001_SM_10006detail8for_each13static_kernelINS2_12policy_hub_t12policy_500_tEmN6thrust24THRUST_300001_SM_1000_NS8cuda_cub20__uninitialized_fill7functorINS7_10device_ptrIfEEfEEEEvT0_T1__param_1];
	ld.param.u64 	%rd5, [_ZN3cub18CUB_300001_SM_10006detail8for_each13static_kernelINS2_12policy_hub_t12policy_500_tEmN6thrust24THRUST_300001_SM_1000_NS8cuda_cub20__uninitialized_fill7functorINS7_10device_ptrIfEEfEEEEvT0_T1__param_0];
	mov.u32 	%r7, %ctaid.x;
	mul.wide.u32 	%rd1, %r7, 512;
	sub.s64 	%rd2, %rd5, %rd1;
	setp.lt.u64 	%p1, %rd2, 512;
	@%p1 bra 	$L__BB1_2;
	mov.u32 	%r9, %tid.x;
	cvta.to.global.u64 	%rd11, %rd4;
	cvt.u64.u32 	%rd12, %r9;
	add.s64 	%rd13, %rd1, %rd12;
	shl.b64 	%rd14, %rd13, 2;
	add.s64 	%rd15, %rd11, %rd14;
	st.global.f32 	[%rd15], %f2;
	st.global.f32 	[%rd15+1024], %f2;
	bra.uni 	$L__BB1_6;
$L__BB1_2:
	cvta.to.global.u64 	%rd6, %rd4;
	mov.u32 	%r1, %tid.x;
	cvt.u64.u32 	%rd7, %r1;
	setp.le.u64 	%p2, %rd2, %rd7;
	add.s64 	%rd8, %rd1, %rd7;
	shl.b64 	%rd9, %rd8, 2;
	add.s64 	%rd3, %rd6, %rd9;
	@%p2 bra 	$L__BB1_4;
	st.global.f32 	[%rd3], %f2;
$L__BB1_4:
	add.s32 	%r8, %r1, 256;
	cvt.u64.u32 	%rd10, %r8;
	setp.le.u64 	%p3, %rd2, %rd10;
	@%p3 bra 	$L__BB1_6;
	st.global.f32 	[%rd3+1024], %f2;
$L__BB1_6:
	ret;

}
	// .globl	_ZN3cub18CUB_300001_SM_10006detail8for_each13static_kernelINS2_12policy_hub_t12policy_500_tElNS2_12op_wrapper_tIl18arbitrary_functor1N6thrust24THRUST_300001_SM_1000_NS12zip_iteratorIN4cuda3std3__45tupleIJNS9_6detail15normal_iteratorINS9_10device_ptrIfEEEESJ_SJ_SJ_EEEEEEEEEvT0_T1_
.visible .entry _ZN3cub18CUB_300001_SM_10006detail8for_each13static_kernelINS2_12policy_hub_t12policy_500_tElNS2_12op_wrapper_tIl18arbitrary_functor1N6thrust24THRUST_300001_SM_1000_NS12zip_iteratorIN4cuda3std3__45tupleIJNS9_6detail15normal_iteratorINS9_10device_ptrIfEEEESJ_SJ_SJ_EEEEEEEEEvT0_T1_(
	.param .u64 _ZN3cub18CUB_300001_SM_10006detail8for_each13static_kernelINS2_12policy_hub_t12policy_500_tElNS2_12op_wrapper_tIl18arbitrary_functor1N6thrust24THRUST_300001_SM_1000_NS12zip_iteratorIN4cuda3std3__45tupleIJNS9_6detail15normal_iteratorINS9_10device_ptrIfEEEESJ_SJ_SJ_EEEEEEEEEvT0_T1__param_0,
	.param .align 8 .b8 _ZN3cub18CUB_300001_SM_10006detail8for_each13static_kernelINS2_12policy_hub_t12policy_500_tElNS2_12op_wrapper_tIl18arbitrary_functor1N6thrust24THRUST_300001_SM_1000_NS12zip_iteratorIN4cuda3std3__45tupleIJNS9_6detail15normal_iteratorINS9_10device_ptrIfEEEESJ_SJ_SJ_EEEEEEEEEvT0_T1__param_1[40]
)
.maxntid 256
{
	.reg .pred 	%p<4>;
	.reg .b16 	%rs<9>;
	.reg .b32 	%r<16>;
	.reg .b32 	%f<17>;
	.reg .b64 	%rd<38>;

	ld.param.u64 	%rd12, [_ZN3cub18CUB_300001_SM_10006detail8for_each13static_kernelINS2_12policy_hub_t12policy_500_tElNS2_12op_wrapper_tIl18arbitrary_functor1N6thrust24THRUST_300001_SM_1000_NS12zip_iteratorIN4cuda3std3__45tupleIJNS9_6detail15normal_iteratorINS9_10device_ptrIfEEEESJ_SJ_SJ_EEEEEEEEEvT0_T1__param_1+24];
	ld.param.u64 	%rd11, [_ZN3cub18CUB_300001_SM_10006detail8for_each13static_kernelINS2_12policy_hub_t12policy_500_tElNS2_12op_wrapper_tIl18arbitrary_functor1N6thrust24THRUST_300001_SM_1000_NS12zip_iteratorIN4cuda3std3__45tupleIJNS9_6detail15normal_iteratorINS9_10device_ptrIfEEEESJ_SJ_SJ_EEEEEEEEEvT0_T1__param_1+16];
	ld.param.u64 	%rd10, [_ZN3cub18CUB_300001_SM_10006detail8for_each13static_kernelINS2_12policy_hub_t12policy_500_tElNS2_12op_wrapper_tIl18arbitrary_functor1N6thrust24THRUST_300001_SM_1000_NS12zip_iteratorIN4cuda3std3__45tupleIJNS9_6detail15normal_iteratorINS9_10device_ptrIfEEEESJ_SJ_SJ_EEEEEEEEEvT0_T1__param_1+8];
	ld.param.u64 	%rd9, [_ZN3cub18CUB_300001_SM_10006detail8for_each13static_kernelINS2_12policy_hub_t12policy_500_tElNS2_12op_wrapper_tIl18arbitrary_functor1N6thrust24THRUST_300001_SM_1000_NS12zip_iteratorIN4cuda3std3__45tupleIJNS9_6detail15normal_iteratorINS9_10device_ptrIfEEEESJ_SJ_SJ_EEEEEEEEEvT0_T1__param_1];
	ld.param.u64 	%rd13, [_ZN3cub18CUB_300001_SM_10006detail8for_each13static_kernelINS2_12policy_hub_t12policy_500_tElNS2_12op_wrapper_tIl18arbitrary_functor1N6thrust24THRUST_300001_SM_1000_NS12zip_iteratorIN4cuda3std3__45tupleIJNS9_6detail15normal_iteratorINS9_10device_ptrIfEEEESJ_SJ_SJ_EEEEEEEEEvT0_T1__param_0];
	mov.u32 	%r11, %ctaid.x;
	mul.wide.u32 	%rd1, %r11, 512;
	sub.s64 	%rd2, %rd13, %rd1;
	setp.lt.s64 	%p1, %rd2, 512;
	@%p1 bra 	$L__BB2_2;
	mov.u32 	%r15, %tid.x;
	cvta.to.global.u64 	%rd27, %rd12;
	cvta.to.global.u64 	%rd28, %rd11;
	cvta.to.global.u64 	%rd29, %rd10;
	cvta.to.global.u64 	%rd30, %rd9;
	cvt.u64.u32 	%rd31, %r15;
	add.s64 	%rd32, %rd1, %rd31;
	shl.b64 	%rd33, %rd32, 2;
	add.s64 	%rd34, %rd30, %rd33;
	add.s64 	%rd35, %rd29, %rd33;
	add.s64 	%rd36, %rd28, %rd33;
	add.s64 	%rd37, %rd27, %rd33;
	ld.global.f32 	%f9, [%rd34];
	ld.global.f32 	%f10, [%rd35];
	ld.global.f32 	%f11, [%rd36];
	fma.rn.f32 	%f12, %f10, %f11, %f9;
	st.global.f32 	[%rd37], %f12;
	ld.global.f32 	%f13, [%rd34+1024];
	ld.global.f32 	%f14, [%rd35+1024];
	ld.global.f32 	%f15, [%rd36+1024];
	fma.rn.f32 	%f16, %f14, %f15, %f13;
	st.global.f32 	[%rd37+1024], %f16;
	bra.uni 	$L__BB2_6;
$L__BB2_2:
	cvta.to.global.u64 	%rd3, %rd9;
	cvta.to.global.u64 	%rd4, %rd10;
	cvta.to.global.u64 	%rd5, %rd11;
	cvta.to.global.u64 	%rd6, %rd12;
	mov.u32 	%r12, %tid.x;
	cvt.s64.s32 	%rd7, %rd2;
	cvt.u64.u32 	%rd8, %r12;
	setp.le.s64 	%p2, %rd7, %rd8;
	@%p2 bra 	$L__BB2_4;
	add.s64 	%rd14, %rd1, %rd8;
	shl.b64 	%rd15, %rd14, 2;
	add.s64 	%rd16, %rd3, %rd15;
	add.s64 	%rd17, %rd4, %rd15;
	add.s64 	%rd18, %rd5, %rd15;
	add.s64 	%rd19, %rd6, %rd15;
	ld.global.f32 	%f1, [%rd16];
	ld.global.f32 	%f2, [%rd17];
	ld.global.f32 	%f3, [%rd18];
	fma.rn.f32 	%f4, %f2, %f3, %f1;
	st.global.f32 	[%rd19], %f4;
$L__BB2_4:
	cvt.u32.u64 	%r13, %rd8;
	add.s32 	%r14, %r13, 256;
	cvt.u64.u32 	%rd20, %r14;
	setp.le.s64 	%p3, %rd7, %rd20;
	@%p3 bra 	$L__BB2_6;
	add.s64 	%rd21, %rd1, %rd8;
	shl.b64 	%rd22, %rd21, 2;
	add.s64 	%rd23, %rd3, %rd22;
	add.s64 	%rd24, %rd4, %rd22;
	add.s64 	%rd25, %rd5, %rd22;
	add.s64 	%rd26, %rd6, %rd22;
	ld.global.f32 	%f5, [%rd23+1024];
	ld.global.f32 	%f6, [%rd24+1024];
	ld.global.f32 	%f7, [%rd25+1024];
	fma.rn.f32 	%f8, %f6, %f7, %f5;
	st.global.f32 	[%rd26+1024], %f8;
$L__BB2_6:
	ret;

}
	// .globl	_ZN3cub18CUB_300001_SM_10006detail8for_each13static_kernelINS2_12policy_hub_t12policy_500_tElNS2_12op_wrapper_tIlN6thrust24THRUST_300001_SM_1000_NS12zip_functionI18arbitrary_functor2EENS8_12zip_iteratorIN4cuda3std3__45tupleIJNS8_6detail15normal_iteratorINS8_10device_ptrIfEEEESL_SL_SL_EEEEEEEEEvT0_T1_
.visible .entry _ZN3cub18CUB_300001_SM_10006detail8for_each13static_kernelINS2_12policy_hub_t12policy_500_tElNS2_12op_wrapper_tIlN6thrust24THRUST_300001_SM_1000_NS12zip_functionI18arbitrary_functor2EENS8_12zip_iteratorIN4cuda3std3__45tupleIJNS8_6detail15normal_iteratorINS8_10device_ptrIfEEEESL_SL_SL_EEEEEEEEEvT0_T1_(
	.param .u64 _ZN3cub18CUB_300001_SM_10006detail8for_each13static_kernelINS2_12policy_hub_t12policy_500_tElNS2_12op_wrapper_tIlN6thrust24THRUST_300001_SM_1000_NS12zip_functionI18arbitrary_functor2EENS8_12zip_iteratorIN4cuda3std3__45tupleIJNS8_6detail15normal_iteratorINS8_10device_ptrIfEEEESL_SL_SL_EEEEEEEEEvT0_T1__param_0,
	.param .align 8 .b8 _ZN3cub18CUB_300001_SM_10006detail8for_each13static_kernelINS2_12policy_hub_t12policy_500_tElNS2_12op_wrapper_tIlN6thrust24THRUST_300001_SM_1000_NS12zip_functionI18arbitrary_functor2EENS8_12zip_iteratorIN4cuda3std3__45tupleIJNS8_6detail15normal_iteratorINS8_10device_ptrIfEEEESL_SL_SL_EEEEEEEEEvT0_T1__param_1[40]
)
.maxntid 256
{
	.reg .pred 	%p<4>;
	.reg .b16 	%rs<9>;
	.reg .b32 	%r<16>;
	.reg .b32 	%f<17>;
	.reg .b64 	%rd<38>;

	ld.param.u64 	%rd12, [_ZN3cub18CUB_300001_SM_10006detail8for_each13static_kernelINS2_12policy_hub_t12policy_500_tElNS2_12op_wrapper_tIlN6thrust24THRUST_300001_SM_1000_NS12zip_functionI18arbitrary_functor2EENS8_12zip_iteratorIN4cuda3std3__45tupleIJNS8_6detail15normal_iteratorINS8_10device_ptrIfEEEESL_SL_SL_EEEEEEEEEvT0_T1__param_1+24];
	ld.param.u64 	%rd11, [_ZN3cub18CUB_300001_SM_10006detail8for_each13static_kernelINS2_12policy_hub_t12policy_500_tElNS2_12op_wrapper_tIlN6thrust24THRUST_300001_SM_1000_NS12zip_functionI18arbitrary_functor2EENS8_12zip_iteratorIN4cuda3std3__45tupleIJNS8_6detail15normal_iteratorINS8_10device_ptrIfEEEESL_SL_SL_EEEEEEEEEvT0_T1__param_1+16];
	ld.param.u64 	%rd10, [_ZN3cub18CUB_300001_SM_10006detail8for_each13static_kernelINS2_12policy_hub_t12policy_500_tElNS2_12op_wrapper_tIlN6thrust24THRUST_300001_SM_1000_NS12zip_functionI18arbitrary_functor2EENS8_12zip_iteratorIN4cuda3std3__45tupleIJNS8_6detail15normal_iteratorINS8_10device_ptrIfEEEESL_SL_SL_EEEEEEEEEvT0_T1__param_1+8];
	ld.param.u64 	%rd9, [_ZN3cub18CUB_300001_SM_10006detail8for_each13static_kernelINS2_12policy_hub_t12policy_500_tElNS2_12op_wrapper_tIlN6thrust24THRUST_300001_SM_1000_NS12zip_functionI18arbitrary_functor2EENS8_12zip_iteratorIN4cuda3std3__45tupleIJNS8_6detail15normal_iteratorINS8_10device_ptrIfEEEESL_SL_SL_EEEEEEEEEvT0_T1__param_1];
	ld.param.u64 	%rd13, [_ZN3cub18CUB_300001_SM_10006detail8for_each13static_kernelINS2_12policy_hub_t12policy_500_tElNS2_12op_wrapper_tIlN6thrust24THRUST_300001_SM_1000_NS12zip_functionI18arbitrary_functor2EENS8_12zip_iteratorIN4cuda3std3__45tupleIJNS8_6detail15normal_iteratorINS8_10device_ptrIfEEEESL_SL_SL_EEEEEEEEEvT0_T1__param_0];
	mov.u32 	%r11, %ctaid.x;
	mul.wide.u32 	%rd1, %r11, 512;
	sub.s64 	%rd2, %rd13, %rd1;
	setp.lt.s64 	%p1, %rd2, 512;
	@%p1 bra 	$L__BB3_2;
	mov.u32 	%r15, %tid.x;
	cvta.to.global.u64 	%rd27, %rd12;
	cvta.to.global.u64 	%rd28, %rd11;
	cvta.to.global.u64 	%rd29, %rd10;
	cvta.to.global.u64 	%rd30, %rd9;
	cvt.u64.u32 	%rd31, %r15;
	add.s64 	%rd32, %rd1, %rd31;
	shl.b64 	%rd33, %rd32, 2;
	add.s64 	%rd34, %rd30, %rd33;
	add.s64 	%rd35, %rd29, %rd33;
	add.s64 	%rd36, %rd28, %rd33;
	add.s64 	%rd37, %rd27, %rd33;
	ld.global.f32 	%f9, [%rd34];
	ld.global.f32 	%f10, [%rd35];
	ld.global.f32 	%f11, [%rd36];
	fma.rn.f32 	%f12, %f10, %f11, %f9;
	st.global.f32 	[%rd37], %f12;
	ld.global.f32 	%f13, [%rd34+1024];
	ld.global.f32 	%f14, [%rd35+1024];
	ld.global.f32 	%f15, [%rd36+1024];
	fma.rn.f32 	%f16, %f14, %f15, %f13;
	st.global.f32 	[%rd37+1024], %f16;
	bra.uni 	$L__BB3_6;
$L__BB3_2:
	cvta.to.global.u64 	%rd3, %rd9;
	cvta.to.global.u64 	%rd4, %rd10;
	cvta.to.global.u64 	%rd5, %rd11;
	cvta.to.global.u64 	%rd6, %rd12;
	mov.u32 	%r12, %tid.x;
	cvt.s64.s32 	%rd7, %rd2;
	cvt.u64.u32 	%rd8, %r12;
	setp.le.s64 	%p2, %rd7, %rd8;
	@%p2 bra 	$L__BB3_4;
	add.s64 	%rd14, %rd1, %rd8;
	shl.b64 	%rd15, %rd14, 2;
	add.s64 	%rd16, %rd3, %rd15;
	add.s64 	%rd17, %rd4, %rd15;
	add.s64 	%rd18, %rd5, %rd15;
	add.s64 	%rd19, %rd6, %rd15;
	ld.global.f32 	%f1, [%rd16];
	ld.global.f32 	%f2, [%rd17];
	ld.global.f32 	%f3, [%rd18];
	fma.rn.f32 	%f4, %f2, %f3, %f1;
	st.global.f32 	[%rd19], %f4;
$L__BB3_4:
	cvt.u32.u64 	%r13, %rd8;
	add.s32 	%r14, %r13, 256;
	cvt.u64.u32 	%rd20, %r14;
	setp.le.s64 	%p3, %rd7, %rd20;
	@%p3 bra 	$L__BB3_6;
	add.s64 	%rd21, %rd1, %rd8;
	shl.b64 	%rd22, %rd21, 2;
	add.s64 	%rd23, %rd3, %rd22;
	add.s64 	%rd24, %rd4, %rd22;
	add.s64 	%rd25, %rd5, %rd22;
	add.s64 	%rd26, %rd6, %rd22;
	ld.global.f32 	%f5, [%rd23+1024];
	ld.global.f32 	%f6, [%rd24+1024];
	ld.global.f32 	%f7, [%rd25+1024];
	fma.rn.f32 	%f8, %f6, %f7, %f5;
	st.global.f32 	[%rd26+1024], %f8;
$L__BB3_6:
	ret;

}


// ===== COMPILED SASS (sm_100) =====

	.target	sm_100

	.elftype	@"ET_EXEC"


//--------------------- .note.nv.tkinfo           --------------------------
	.section	.note.nv.tkinfo,"",@"SHT_NOTE"
	.sectionflags	@"SHF_NOTE_NV_TKINFO"
	.tkinfo
        /*0018*/ 	.word	0x00000002
        /*0030*/ 	.string	""
        /*0030*/ 	.string	"ptxas"
        /*0030*/ 	.string	"Cuda compilation tools, release 13.0, V13.0.88"
        /*0030*/ 	.string	"Build cuda_13.0.r13.0/compiler.36424714_0"
        /*0030*/ 	.string	"-arch sm_100 -m 64 "



//--------------------- .note.nv.cuinfo           --------------------------
	.section	.note.nv.cuinfo,"",@"SHT_NOTE"
	.sectionflags	@"SHF_NOTE_NV_CUINFO"
        /*0018*/ 	.short	0x0002
        /*001a*/ 	.short	0x0064
        /*001c*/ 	.short	0x0082
	.zero		2


//--------------------- .nv.info                  --------------------------
	.section	.nv.info,"",@"SHT_CUDA_INFO"
	.align	4


	//----- nvinfo : EIATTR_REGCOUNT
	.align		4
        /*0000*/ 	.byte	0x04, 0x2f
        /*0002*/ 	.short	(.L_46 - .L_45)
	.align		4
.L_45:
        /*0004*/ 	.word	index@(_ZN3cub18CUB_300001_SM_10006detail11EmptyKernelIvEEvv)
        /*0008*/ 	.word	0x00000004


	//----- nvinfo : EIATTR_FRAME_SIZE
	.align		4
.L_46:
        /*000c*/ 	.byte	0x04, 0x11
        /*000e*/ 	.short	(.L_48 - .L_47)
	.align		4
.L_47:
        /*0010*/ 	.word	index@(_ZN3cub18CUB_300001_SM_10006detail11EmptyKernelIvEEvv)
        /*0014*/ 	.word	0x00000000


	//----- nvinfo : EIATTR_REGCOUNT
	.align		4
.L_48:
        /*0018*/ 	.byte	0x04, 0x2f
        /*001a*/ 	.short	(.L_50 - .L_49)
	.align		4
.L_49:
        /*001c*/ 	.word	index@(_ZN3cub18CUB_300001_SM_10006detail8for_each13static_kernelINS2_12policy_hub_t12policy_500_tEmN6thrust24THRUST_300001_SM_1000_NS8cuda_cub20__uninitialized_fill7functorINS7_10device_ptrIfEEfEEEEvT0_T1_)
        /*0020*/ 	.word	0x00000008


	//----- nvinfo : EIATTR_FRAME_SIZE
	.align		4
.L_50:
        /*0024*/ 	.byte	0x04, 0x11
        /*0026*/ 	.short	(.L_52 - .L_51)
	.align		4
.L_51:
        /*0028*/ 	.word	index@(_ZN3cub18CUB_300001_SM_10006detail8for_each13static_kernelINS2_12policy_hub_t12policy_500_tEmN6thrust24THRUST_300001_SM_1000_NS8cuda_cub20__uninitialized_fill7functorINS7_10device_ptrIfEEfEEEEvT0_T1_)
        /*002c*/ 	.word	0x00000000


	//----- nvinfo : EIATTR_REGCOUNT
	.align		4
.L_52:
        /*0030*/ 	.byte	0x04, 0x2f
        /*0032*/ 	.short	(.L_54 - .L_53)
	.align		4
.L_53:
        /*0034*/ 	.word	index@(_ZN3cub18CUB_300001_SM_10006detail8for_each13static_kernelINS2_12policy_hub_t12policy_500_tElNS2_12op_wrapper_tIl18arbitrary_functor1N6thrust24THRUST_300001_SM_1000_NS12zip_iteratorIN4cuda3std3__45tupleIJNS9_6detail15normal_iteratorINS9_10device_ptrIfEEEESJ_SJ_SJ_EEEEEEEEEvT0_T1_)
        /*0038*/ 	.word	0x00000010


	//----- nvinfo : EIATTR_FRAME_SIZE
	.align		4
.L_54:
        /*003c*/ 	.byte	0x04, 0x11
        /*003e*/ 	.short	(.L_56 - .L_55)
	.align		4
.L_55:
        /*0040*/ 	.word	index@(_ZN3cub18CUB_300001_SM_10006detail8for_each13static_kernelINS2_12policy_hub_t12policy_500_tElNS2_12op_wrapper_tIl18arbitrary_functor1N6thrust24THRUST_300001_SM_1000_NS12zip_iteratorIN4cuda3std3__45tupleIJNS9_6detail15normal_iteratorINS9_10device_ptrIfEEEESJ_SJ_SJ_EEEEEEEEEvT0_T1_)
        /*0044*/ 	.word	0x00000000


	//----- nvinfo : EIATTR_REGCOUNT
	.align		4
.L_56:
        /*0048*/ 	.byte	0x04, 0x2f
        /*004a*/ 	.short	(.L_58 - .L_57)
	.align		4
.L_57:
        /*004c*/ 	.word	index@(_ZN3cub18CUB_300001_SM_10006detail8for_each13static_kernelINS2_12policy_hub_t12policy_500_tElNS2_12op_wrapper_tIlN6thrust24THRUST_300001_SM_1000_NS12zip_functionI18arbitrary_functor2EENS8_12zip_iteratorIN4cuda3std3__45tupleIJNS8_6detail15normal_iteratorINS8_10device_ptrIfEEEESL_SL_SL_EEEEEEEEEvT0_T1_)
        /*0050*/ 	.word	0x00000010


	//----- nvinfo : EIATTR_FRAME_SIZE
	.align		4
.L_58:
        /*0054*/ 	.byte	0x04, 0x11
        /*0056*/ 	.short	(.L_60 - .L_59)
	.align		4
.L_59:
        /*0058*/ 	.word	index@(_ZN3cub18CUB_300001_SM_10006detail8for_each13static_kernelINS2_12policy_hub_t12policy_500_tElNS2_12op_wrapper_tIlN6thrust24THRUST_300001_SM_1000_NS12zip_functionI18arbitrary_functor2EENS8_12zip_iteratorIN4cuda3std3__45tupleIJNS8_6detail15normal_iteratorINS8_10device_ptrIfEEEESL_SL_SL_EEEEEEEEEvT0_T1_)
        /*005c*/ 	.word	0x00000000


	//----- nvinfo : EIATTR_MIN_STACK_SIZE
	.align		4
.L_60:
        /*0060*/ 	.byte	0x04, 0x12
        /*0062*/ 	.short	(.L_62 - .L_61)
	.align		4
.L_61:
        /*0064*/ 	.word	index@(_ZN3cub18CUB_300001_SM_10006detail8for_each13static_kernelINS2_12policy_hub_t12policy_500_tElNS2_12op_wrapper_tIlN6thrust24THRUST_300001_SM_1000_NS12zip_functionI18arbitrary_functor2EENS8_12zip_iteratorIN4cuda3std3__45tupleIJNS8_6detail15normal_iteratorINS8_10device_ptrIfEEEESL_SL_SL_EEEEEEEEEvT0_T1_)
        /*0068*/ 	.word	0x00000000


	//----- nvinfo : EIATTR_MIN_STACK_SIZE
	.align		4
.L_62:
        /*006c*/ 	.byte	0x04, 0x12
        /*006e*/ 	.short	(.L_64 - .L_63)
	.align		4
.L_63:
        /*0070*/ 	.word	index@(_ZN3cub18CUB_300001_SM_10006detail8for_each13static_kernelINS2_12policy_hub_t12policy_500_tElNS2_12op_wrapper_tIl18arbitrary_functor1N6thrust24THRUST_300001_SM_1000_NS12zip_iteratorIN4cuda3std3__45tupleIJNS9_6detail15normal_iteratorINS9_10device_ptrIfEEEESJ_SJ_SJ_EEEEEEEEEvT0_T1_)
        /*0074*/ 	.word	0x00000000


	//----- nvinfo : EIATTR_MIN_STACK_SIZE
	.align		4
.L_64:
        /*0078*/ 	.byte	0x04, 0x12
        /*007a*/ 	.short	(.L_66 - .L_65)
	.align		4
.L_65:
        /*007c*/ 	.word	index@(_ZN3cub18CUB_300001_SM_10006detail8for_each13static_kernelINS2_12policy_hub_t12policy_500_tEmN6thrust24THRUST_300001_SM_1000_NS8cuda_cub20__uninitialized_fill7functorINS7_10device_ptrIfEEfEEEEvT0_T1_)
        /*0080*/ 	.word	0x00000000


	//----- nvinfo : EIATTR_MIN_STACK_SIZE
	.align		4
.L_66:
        /*0084*/ 	.byte	0x04, 0x12
        /*0086*/ 	.short	(.L_68 - .L_67)
	.align		4
.L_67:
        /*0088*/ 	.word	index@(_ZN3cub18CUB_300001_SM_10006detail11EmptyKernelIvEEvv)
        /*008c*/ 	.word	0x00000000
.L_68:


//--------------------- .nv.compat                --------------------------
	.section	.nv.compat,"",@"SHT_CUDA_COMPAT_INFO"
	.align	4
        /*0000*/ 	.byte	0x02, 0x09, 0x00, 0x00, 0x02, 0x02, 0x01, 0x00, 0x02, 0x05, 0x05, 0x00, 0x03, 0x07, 0x01, 0x01
        /*0010*/ 	.byte	0x02, 0x03, 0x00, 0x00, 0x02, 0x06, 0x01, 0x00, 0x04, 0x0b, 0x08, 0x00, 0x09, 0x00, 0x00, 0x00
        /*0020*/ 	.byte	0x00, 0x00, 0x00, 0x00


//--------------------- .nv.info._ZN3cub18CUB_300001_SM_10006detail8for_each13static_kernelINS2_12policy_hub_t12policy_500_tElNS2_12op_wrapper_tIlN6thrust24THRUST_300001_SM_1000_NS12zip_functionI18arbitrary_functor2EENS8_12zip_iteratorIN4cuda3std3__45tupleIJNS8_6detail15normal_iteratorINS8_10device_ptrIfEEEESL_SL_SL_EEEEEEEEEvT0_T1_ --------------------------
	.section	.nv.info._ZN3cub18CUB_300001_SM_10006detail8for_each13static_kernelINS2_12policy_hub_t12policy_500_tElNS2_12op_wrapper_tIlN6thrust24THRUST_300001_SM_1000_NS12zip_functionI18arbitrary_functor2EENS8_12zip_iteratorIN4cuda3std3__45tupleIJNS8_6detail15normal_iteratorINS8_10device_ptrIfEEEESL_SL_SL_EEEEEEEEEvT0_T1_,"",@"SHT_CUDA_INFO"
	.sectionflags	@""
	.align	4


	//----- nvinfo : EIATTR_CUDA_API_VERSION
	.align		4
        /*0000*/ 	.byte	0x04, 0x37
        /*0002*/ 	.short	(.L_70 - .L_69)
.L_69:
        /*0004*/ 	.word	0x00000082


	//----- nvinfo : EIATTR_KPARAM_INFO
	.align		4
.L_70:
        /*0008*/ 	.byte	0x04, 0x17
        /*000a*/ 	.short	(.L_72 - .L_71)
.L_71:
        /*000c*/ 	.word	0x00000000
        /*0010*/ 	.short	0x0001
        /*0012*/ 	.short	0x0008
        /*0014*/ 	.byte	0x00, 0xf0, 0xa1, 0x00


	//----- nvinfo : EIATTR_KPARAM_INFO
	.align		4
.L_72:
        /*0018*/ 	.byte	0x04, 0x17
        /*001a*/ 	.short	(.L_74 - .L_73)
.L_73:
        /*001c*/ 	.word	0x00000000
        /*0020*/ 	.short	0x0000
        /*0022*/ 	.short	0x0000
        /*0024*/ 	.byte	0x00, 0xf0, 0x21, 0x00


	//----- nvinfo : EIATTR_SPARSE_MMA_MASK
	.align		4
.L_74:
        /*0028*/ 	.byte	0x03, 0x50
        /*002a*/ 	.short	0x0000


	//----- nvinfo : EIATTR_MAXREG_COUNT
	.align		4
        /*002c*/ 	.byte	0x03, 0x1b
        /*002e*/ 	.short	0x00ff


	//----- nvinfo : EIATTR_MERCURY_ISA_VERSION
	.align		4
        /*0030*/ 	.byte	0x03, 0x5f
        /*0032*/ 	.short	0x0101


	//----- nvinfo : EIATTR_VRC_CTA_INIT_COUNT
	.align		4
        /*0034*/ 	.byte	0x02, 0x4a
	.zero		1
	.zero		1


	//----- nvinfo : EIATTR_EXIT_INSTR_OFFSETS
	.align		4
        /*0038*/ 	.byte	0x04, 0x1c
        /*003a*/ 	.short	(.L_76 - .L_75)


	//   ....[0]....
.L_75:
        /*003c*/ 	.word	0x00000240


	//   ....[1]....
        /*0040*/ 	.word	0x00000450


	//   ....[2]....
        /*0044*/ 	.word	0x000005a0


	//----- nvinfo : EIATTR_MAX_THREADS
	.align		4
.L_76:
        /*0048*/ 	.byte	0x04, 0x05
        /*004a*/ 	.short	(.L_78 - .L_77)
.L_77:
        /*004c*/ 	.word	0x00000100
        /*0050*/ 	.word	0x00000001
        /*0054*/ 	.word	0x00000001


	//----- nvinfo : EIATTR_CRS_STACK_SIZE
	.align		4
.L_78:
        /*0058*/ 	.byte	0x04, 0x1e
        /*005a*/ 	.short	(.L_80 - .L_79)
.L_79:
        /*005c*/ 	.word	0x00000000


	//----- nvinfo : EIATTR_CBANK_PARAM_SIZE
	.align		4
.L_80:
        /*0060*/ 	.byte	0x03, 0x19
        /*0062*/ 	.short	0x0030


	//----- nvinfo : EIATTR_PARAM_CBANK
	.align		4
        /*0064*/ 	.byte	0x04, 0x0a
        /*0066*/ 	.short	(.L_82 - .L_81)
	.align		4
.L_81:
        /*0068*/ 	.word	index@(.nv.constant0._ZN3cub18CUB_300001_SM_10006detail8for_each13static_kernelINS2_12policy_hub_t12policy_500_tElNS2_12op_wrapper_tIlN6thrust24THRUST_300001_SM_1000_NS12zip_functionI18arbitrary_functor2EENS8_12zip_iteratorIN4cuda3std3__45tupleIJNS8_6detail15normal_iteratorINS8_10device_ptrIfEEEESL_SL_SL_EEEEEEEEEvT0_T1_)
        /*006c*/ 	.short	0x0380
        /*006e*/ 	.short	0x0030


	//----- nvinfo : EIATTR_SW_WAR
	.align		4
.L_82:
        /*0070*/ 	.byte	0x04, 0x36
        /*0072*/ 	.short	(.L_84 - .L_83)
.L_83:
        /*0074*/ 	.word	0x00000008
.L_84:


//--------------------- .nv.info._ZN3cub18CUB_300001_SM_10006detail8for_each13static_kernelINS2_12policy_hub_t12policy_500_tElNS2_12op_wrapper_tIl18arbitrary_functor1N6thrust24THRUST_300001_SM_1000_NS12zip_iteratorIN4cuda3std3__45tupleIJNS9_6detail15normal_iteratorINS9_10device_ptrIfEEEESJ_SJ_SJ_EEEEEEEEEvT0_T1_ --------------------------
	.section	.nv.info._ZN3cub18CUB_300001_SM_10006detail8for_each13static_kernelINS2_12policy_hub_t12policy_500_tElNS2_12op_wrapper_tIl18arbitrary_functor1N6thrust24THRUST_300001_SM_1000_NS12zip_iteratorIN4cuda3std3__45tupleIJNS9_6detail15normal_iteratorINS9_10device_ptrIfEEEESJ_SJ_SJ_EEEEEEEEEvT0_T1_,"",@"SHT_CUDA_INFO"
	.sectionflags	@""
	.align	4


	//----- nvinfo : EIATTR_CUDA_API_VERSION
	.align		4
        /*0000*/ 	.byte	0x04, 0x37
        /*0002*/ 	.short	(.L_86 - .L_85)
.L_85:
        /*0004*/ 	.word	0x00000082


	//----- nvinfo : EIATTR_KPARAM_INFO
	.align		4
.L_86:
        /*0008*/ 	.byte	0x04, 0x17
        /*000a*/ 	.short	(.L_88 - .L_87)
.L_87:
        /*000c*/ 	.word	0x00000000
        /*0010*/ 	.short	0x0001
        /*0012*/ 	.short	0x0008
        /*0014*/ 	.byte	0x00, 0xf0, 0xa1, 0x00


	//----- nvinfo : EIATTR_KPARAM_INFO
	.align		4
.L_88:
        /*0018*/ 	.byte	0x04, 0x17
        /*001a*/ 	.short	(.L_90 - .L_89)
.L_89:
        /*001c*/ 	.word	0x00000000
        /*0020*/ 	.short	0x0000
        /*0022*/ 	.short	0x0000
        /*0024*/ 	.byte	0x00, 0xf0, 0x21, 0x00


	//----- nvinfo : EIATTR_SPARSE_MMA_MASK
	.align		4
.L_90:
        /*0028*/ 	.byte	0x03, 0x50
        /*002a*/ 	.short	0x0000


	//----- nvinfo : EIATTR_MAXREG_COUNT
	.align		4
        /*002c*/ 	.byte	0x03, 0x1b
        /*002e*/ 	.short	0x00ff


	//----- nvinfo : EIATTR_MERCURY_ISA_VERSION
	.align		4
        /*0030*/ 	.byte	0x03, 0x5f
        /*0032*/ 	.short	0x0101


	//----- nvinfo : EIATTR_VRC_CTA_INIT_COUNT
	.align		4
        /*0034*/ 	.byte	0x02, 0x4a
	.zero		1
	.zero		1


	//----- nvinfo : EIATTR_EXIT_INSTR_OFFSETS
	.align		4
        /*0038*/ 	.byte	0x04, 0x1c
        /*003a*/ 	.short	(.L_92 - .L_91)


	//   ....[0]....
.L_91:
        /*003c*/ 	.word	0x00000240


	//   ....[1]....
        /*0040*/ 	.word	0x00000450


	//   ....[2]....
        /*0044*/ 	.word	0x000005a0


	//----- nvinfo : EIATTR_MAX_THREADS
	.align		4
.L_92:
        /*0048*/ 	.byte	0x04, 0x05
        /*004a*/ 	.short	(.L_94 - .L_93)
.L_93:
        /*004c*/ 	.word	0x00000100
        /*0050*/ 	.word	0x00000001
        /*0054*/ 	.word	0x00000001


	//----- nvinfo : EIATTR_CRS_STACK_SIZE
	.align		4
.L_94:
        /*0058*/ 	.byte	0x04, 0x1e
        /*005a*/ 	.short	(.L_96 - .L_95)
.L_95:
        /*005c*/ 	.word	0x00000000


	//----- nvinfo : EIATTR_CBANK_PARAM_SIZE
	.align		4
.L_96:
        /*0060*/ 	.byte	0x03, 0x19
        /*0062*/ 	.short	0x0030


	//----- nvinfo : EIATTR_PARAM_CBANK
	.align		4
        /*0064*/ 	.byte	0x04, 0x0a
        /*0066*/ 	.short	(.L_98 - .L_97)
	.align		4
.L_97:
        /*0068*/ 	.word	index@(.nv.constant0._ZN3cub18CUB_300001_SM_10006detail8for_each13static_kernelINS2_12policy_hub_t12policy_500_tElNS2_12op_wrapper_tIl18arbitrary_functor1N6thrust24THRUST_300001_SM_1000_NS12zip_iteratorIN4cuda3std3__45tupleIJNS9_6detail15normal_iteratorINS9_10device_ptrIfEEEESJ_SJ_SJ_EEEEEEEEEvT0_T1_)
        /*006c*/ 	.short	0x0380
        /*006e*/ 	.short	0x0030


	//----- nvinfo : EIATTR_SW_WAR
	.align		4
.L_98:
        /*0070*/ 	.byte	0x04, 0x36
        /*0072*/ 	.short	(.L_100 - .L_99)
.L_99:
        /*0074*/ 	.word	0x00000008
.L_100:


//--------------------- .nv.info._ZN3cub18CUB_300001_SM_10006detail8for_each13static_kernelINS2_12policy_hub_t12policy_500_tEmN6thrust24THRUST_300001_SM_1000_NS8cuda_cub20__uninitialized_fill7functorINS7_10device_ptrIfEEfEEEEvT0_T1_ --------------------------
	.section	.nv.info._ZN3cub18CUB_300001_SM_10006detail8for_each13static_kernelINS2_12policy_hub_t12policy_500_tEmN6thrust24THRUST_300001_SM_1000_NS8cuda_cub20__uninitialized_fill7functorINS7_10device_ptrIfEEfEEEEvT0_T1_,"",@"SHT_CUDA_INFO"
	.sectionflags	@""
	.align	4


	//----- nvinfo : EIATTR_CUDA_API_VERSION
	.align		4
        /*0000*/ 	.byte	0x04, 0x37
        /*0002*/ 	.short	(.L_102 - .L_101)
.L_101:
        /*0004*/ 	.word	0x00000082


	//----- nvinfo : EIATTR_KPARAM_INFO
	.align		4
.L_102:
        /*0008*/ 	.byte	0x04, 0x17
        /*000a*/ 	.short	(.L_104 - .L_103)
.L_103:
        /*000c*/ 	.word	0x00000000
        /*0010*/ 	.short	0x0001
        /*0012*/ 	.short	0x0008
        /*0014*/ 	.byte	0x00, 0xf0, 0x41, 0x00


	//----- nvinfo : EIATTR_KPARAM_INFO
	.align		4
.L_104:
        /*0018*/ 	.byte	0x04, 0x17
        /*001a*/ 	.short	(.L_106 - .L_105)
.L_105:
        /*001c*/ 	.word	0x00000000
        /*0020*/ 	.short	0x0000
        /*0022*/ 	.short	0x0000
        /*0024*/ 	.byte	0x00, 0xf0, 0x21, 0x00


	//----- nvinfo : EIATTR_SPARSE_MMA_MASK
	.align		4
.L_106:
        /*0028*/ 	.byte	0x03, 0x50
        /*002a*/ 	.short	0x0000


	//----- nvinfo : EIATTR_MAXREG_COUNT
	.align		4
        /*002c*/ 	.byte	0x03, 0x1b
        /*002e*/ 	.short	0x00ff


	//----- nvinfo : EIATTR_MERCURY_ISA_VERSION
	.align		4
        /*0030*/ 	.byte	0x03, 0x5f
        /*0032*/ 	.short	0x0101


	//----- nvinfo : EIATTR_VRC_CTA_INIT_COUNT
	.align		4
        /*0034*/ 	.byte	0x02, 0x4a
	.zero		1
	.zero		1


	//----- nvinfo : EIATTR_EXIT_INSTR_OFFSETS
	.align		4
        /*0038*/ 	.byte	0x04, 0x1c
        /*003a*/ 	.short	(.L_108 - .L_107)


	//   ....[0]....
.L_107:
        /*003c*/ 	.word	0x00000130


	//   ....[1]....
        /*0040*/ 	.word	0x00000230


	//   ....[2]....
        /*0044*/ 	.word	0x00000260


	//----- nvinfo : EIATTR_MAX_THREADS
	.align		4
.L_108:
        /*0048*/ 	.byte	0x04, 0x05
        /*004a*/ 	.short	(.L_110 - .L_109)
.L_109:
        /*004c*/ 	.word	0x00000100
        /*0050*/ 	.word	0x00000001
        /*0054*/ 	.word	0x00000001


	//----- nvinfo : EIATTR_CBANK_PARAM_SIZE
	.align		4
.L_110:
        /*0058*/ 	.byte	0x03, 0x19
        /*005a*/ 	.short	0x0018


	//----- nvinfo : EIATTR_PARAM_CBANK
	.align		4
        /*005c*/ 	.byte	0x04, 0x0a
        /*005e*/ 	.short	(.L_112 - .L_111)
	.align		4
.L_111:
        /*0060*/ 	.word	index@(.nv.constant0._ZN3cub18CUB_300001_SM_10006detail8for_each13static_kernelINS2_12policy_hub_t12policy_500_tEmN6thrust24THRUST_300001_SM_1000_NS8cuda_cub20__uninitialized_fill7functorINS7_10device_ptrIfEEfEEEEvT0_T1_)
        /*0064*/ 	.short	0x0380
        /*0066*/ 	.short	0x0018


	//----- nvinfo : EIATTR_SW_WAR
	.align		4
.L_112:
        /*0068*/ 	.byte	0x04, 0x36
        /*006a*/ 	.short	(.L_114 - .L_113)
.L_113:
        /*006c*/ 	.word	0x00000008
.L_114:


//--------------------- .nv.info._ZN3cub18CUB_300001_SM_10006detail11EmptyKernelIvEEvv --------------------------
	.section	.nv.info._ZN3cub18CUB_300001_SM_10006detail11EmptyKernelIvEEvv,"",@"SHT_CUDA_INFO"
	.sectionflags	@""
	.align	4


	//----- nvinfo : EIATTR_CUDA_API_VERSION
	.align		4
        /*0000*/ 	.byte	0x04, 0x37
        /*0002*/ 	.short	(.L_116 - .L_115)
.L_115:
        /*0004*/ 	.word	0x00000082


	//----- nvinfo : EIATTR_SPARSE_MMA_MASK
	.align		4
.L_116:
        /*0008*/ 	.byte	0x03, 0x50
        /*000a*/ 	.short	0x0000


	//----- nvinfo : EIATTR_MAXREG_COUNT
	.align		4
        /*000c*/ 	.byte	0x03, 0x1b
        /*000e*/ 	.short	0x00ff


	//----- nvinfo : EIATTR_MERCURY_ISA_VERSION
	.align		4
        /*0010*/ 	.byte	0x03, 0x5f
        /*0012*/ 	.short	0x0101


	//----- nvinfo : EIATTR_VRC_CTA_INIT_COUNT
	.align		4
        /*0014*/ 	.byte	0x02, 0x4a
	.zero		1
	.zero		1


	//----- nvinfo : EIATTR_EXIT_INSTR_OFFSETS
	.align		4
        /*0018*/ 	.byte	0x04, 0x1c
        /*001a*/ 	.short	(.L_118 - .L_117)


	//   ....[0]....
.L_117:
        /*001c*/ 	.word	0x00000010


	//----- nvinfo : EIATTR_SW_WAR
	.align		4
.L_118:
        /*0020*/ 	.byte	0x04, 0x36
        /*0022*/ 	.short	(.L_120 - .L_119)
.L_119:
        /*0024*/ 	.word	0x00000008
.L_120:


//--------------------- .nv.callgraph             --------------------------
	.section	.nv.callgraph,"",@"SHT_CUDA_CALLGRAPH"
	.align	4
	.sectionentsize	8
	.align		4
        /*0000*/ 	.word	0x00000000
	.align		4
        /*0004*/ 	.word	0xffffffff
	.align		4
        /*0008*/ 	.word	0x00000000
	.align		4
        /*000c*/ 	.word	0xfffffffe
	.align		4
        /*0010*/ 	.word	0x00000000
	.align		4
        /*0014*/ 	.word	0xfffffffd
	.align		4
        /*0018*/ 	.word	0x00000000
	.align		4
        /*001c*/ 	.word	0xfffffffc


//--------------------- .nv.constant4             --------------------------
	.section	.nv.constant4,"a",@progbits
	.align	8
	.align		8
.nv.constant4:
        /*0000*/ 	.dword	_ZN30_INTERNAL_29d5a77d_4_k_cu_main4cuda3std3__45__cpo5beginE
	.align		8
        /*0008*/ 	.dword	_ZN30_INTERNAL_29d5a77d_4_k_cu_main4cuda3std3__45__cpo3endE
	.align		8
        /*0010*/ 	.dword	_ZN30_INTERNAL_29d5a77d_4_k_cu_main4cuda3std3__45__cpo6cbeginE
	.align		8
        /*0018*/ 	.dword	_ZN30_INTERNAL_29d5a77d_4_k_cu_main4cuda3std3__45__cpo4cendE
	.align		8
        /*0020*/ 	.dword	_ZN30_INTERNAL_29d5a77d_4_k_cu_main4cuda3std3__45__cpo6rbeginE
	.align		8
        /*0028*/ 	.dword	_ZN30_INTERNAL_29d5a77d_4_k_cu_main4cuda3std3__45__cpo4rendE
	.align		8
        /*0030*/ 	.dword	_ZN30_INTERNAL_29d5a77d_4_k_cu_main4cuda3std3__45__cpo7crbeginE
	.align		8
        /*0038*/ 	.dword	_ZN30_INTERNAL_29d5a77d_4_k_cu_main4cuda3std3__45__cpo5crendE
	.align		8
        /*0040*/ 	.dword	_ZN30_INTERNAL_29d5a77d_4_k_cu_main4cuda3std3__432_GLOBAL__N__29d5a77d_4_k_cu_main6ignoreE
	.align		8
        /*0048*/ 	.dword	_ZN30_INTERNAL_29d5a77d_4_k_cu_main4cuda3std3__419piecewise_constructE
	.align		8
        /*0050*/ 	.dword	_ZN30_INTERNAL_29d5a77d_4_k_cu_main4cuda3std3__48in_placeE
	.align		8
        /*0058*/ 	.dword	_ZN30_INTERNAL_29d5a77d_4_k_cu_main4cuda3std3__420unreachable_sentinelE
	.align		8
        /*0060*/ 	.dword	_ZN30_INTERNAL_29d5a77d_4_k_cu_main4cuda3std3__47nulloptE
	.align		8
        /*0068*/ 	.dword	_ZN30_INTERNAL_29d5a77d_4_k_cu_main4cuda3std3__48unexpectE
	.align		8
        /*0070*/ 	.dword	_ZN30_INTERNAL_29d5a77d_4_k_cu_main4cuda3std6ranges3__45__cpo4swapE
	.align		8
        /*0078*/ 	.dword	_ZN30_INTERNAL_29d5a77d_4_k_cu_main4cuda3std6ranges3__45__cpo9iter_moveE
	.align		8
        /*0080*/ 	.dword	_ZN30_INTERNAL_29d5a77d_4_k_cu_main4cuda3std6ranges3__45__cpo5beginE
	.align		8
        /*0088*/ 	.dword	_ZN30_INTERNAL_29d5a77d_4_k_cu_main4cuda3std6ranges3__45__cpo3endE
	.align		8
        /*0090*/ 	.dword	_ZN30_INTERNAL_29d5a77d_4_k_cu_main4cuda3std6ranges3__45__cpo6cbeginE
	.align		8
        /*0098*/ 	.dword	_ZN30_INTERNAL_29d5a77d_4_k_cu_main4cuda3std6ranges3__45__cpo4cendE
	.align		8
        /*00a0*/ 	.dword	_ZN30_INTERNAL_29d5a77d_4_k_cu_main4cuda3std6ranges3__45__cpo7advanceE
	.align		8
        /*00a8*/ 	.dword	_ZN30_INTERNAL_29d5a77d_4_k_cu_main4cuda3std6ranges3__45__cpo9iter_swapE
	.align		8
        /*00b0*/ 	.dword	_ZN30_INTERNAL_29d5a77d_4_k_cu_main4cuda3std6ranges3__45__cpo4nextE
	.align		8
        /*00b8*/ 	.dword	_ZN30_INTERNAL_29d5a77d_4_k_cu_main4cuda3std6ranges3__45__cpo4prevE
	.align		8
        /*00c0*/ 	.dword	_ZN30_INTERNAL_29d5a77d_4_k_cu_main4cuda3std6ranges3__45__cpo4dataE
	.align		8
        /*00c8*/ 	.dword	_ZN30_INTERNAL_29d5a77d_4_k_cu_main4cuda3std6ranges3__45__cpo5cdataE
	.align		8
        /*00d0*/ 	.dword	_ZN30_INTERNAL_29d5a77d_4_k_cu_main4cuda3std6ranges3__45__cpo4sizeE
	.align		8
        /*00d8*/ 	.dword	_ZN30_INTERNAL_29d5a77d_4_k_cu_main4cuda3std6ranges3__45__cpo5ssizeE
	.align		8
        /*00e0*/ 	.dword	_ZN30_INTERNAL_29d5a77d_4_k_cu_main4cuda3std6ranges3__45__cpo8distanceE
	.align		8
        /*00e8*/ 	.dword	_ZN30_INTERNAL_29d5a77d_4_k_cu_main6thrust24THRUST_300001_SM_1000_NS8cuda_cub3parE
	.align		8
        /*00f0*/ 	.dword	_ZN30_INTERNAL_29d5a77d_4_k_cu_main6thrust24THRUST_300001_SM_1000_NS8cuda_cub10par_nosyncE
	.align		8
        /*00f8*/ 	.dword	_ZN30_INTERNAL_29d5a77d_4_k_cu_main6thrust24THRUST_300001_SM_1000_NS6system6detail10sequential3seqE
	.align		8
        /*0100*/ 	.dword	_ZN30_INTERNAL_29d5a77d_4_k_cu_main6thrust24THRUST_300001_SM_1000_NS6system3cpp3parE
	.align		8
        /*0108*/ 	.dword	_ZN30_INTERNAL_29d5a77d_4_k_cu_main6thrust24THRUST_300001_SM_1000_NS12placeholders2_1E
	.align		8
        /*0110*/ 	.dword	_ZN30_INTERNAL_29d5a77d_4_k_cu_main6thrust24THRUST_300001_SM_1000_NS12placeholders2_2E
	.align		8
        /*0118*/ 	.dword	_ZN30_INTERNAL_29d5a77d_4_k_cu_main6thrust24THRUST_300001_SM_1000_NS12placeholders2_3E
	.align		8
        /*0120*/ 	.dword	_ZN30_INTERNAL_29d5a77d_4_k_cu_main6thrust24THRUST_300001_SM_1000_NS12placeholders2_4E
	.align		8
        /*0128*/ 	.dword	_ZN30_INTERNAL_29d5a77d_4_k_cu_main6thrust24THRUST_300001_SM_1000_NS12placeholders2_5E
	.align		8
        /*0130*/ 	.dword	_ZN30_INTERNAL_29d5a77d_4_k_cu_main6thrust24THRUST_300001_SM_1000_NS12placeholders2_6E
	.align		8
        /*0138*/ 	.dword	_ZN30_INTERNAL_29d5a77d_4_k_cu_main6thrust24THRUST_300001_SM_1000_NS12placeholders2_7E
	.align		8
        /*0140*/ 	.dword	_ZN30_INTERNAL_29d5a77d_4_k_cu_main6thrust24THRUST_300001_SM_1000_NS12placeholders2_8E
	.align		8
        /*0148*/ 	.dword	_ZN30_INTERNAL_29d5a77d_4_k_cu_main6thrust24THRUST_300001_SM_1000_NS12placeholders2_9E
	.align		8
        /*0150*/ 	.dword	_ZN30_INTERNAL_29d5a77d_4_k_cu_main6thrust24THRUST_300001_SM_1000_NS12placeholders3_10E
	.align		8
        /*0158*/ 	.dword	_ZN30_INTERNAL_29d5a77d_4_k_cu_main6thrust24THRUST_300001_SM_1000_NS3seqE
	.align		8
        /*0160*/ 	.dword	_ZN30_INTERNAL_29d5a77d_4_k_cu_main6thrust24THRUST_300001_SM_1000_NS6deviceE


//--------------------- .text._ZN3cub18CUB_300001_SM_10006detail8for_each13static_kernelINS2_12policy_hub_t12policy_500_tElNS2_12op_wrapper_tIlN6thrust24THRUST_300001_SM_1000_NS12zip_functionI18arbitrary_functor2EENS8_12zip_iteratorIN4cuda3std3__45tupleIJNS8_6detail15normal_iteratorINS8_10device_ptrIfEEEESL_SL_SL_EEEEEEEEEvT0_T1_ --------------------------
	.section	.text._ZN3cub18CUB_300001_SM_10006detail8for_each13static_kernelINS2_12policy_hub_t12policy_500_tElNS2_12op_wrapper_tIlN6thrust24THRUST_300001_SM_1000_NS12zip_functionI18arbitrary_functor2EENS8_12zip_iteratorIN4cuda3std3__45tupleIJNS8_6detail15normal_iteratorINS8_10device_ptrIfEEEESL_SL_SL_EEEEEEEEEvT0_T1_,"ax",@progbits
	.align	128
        .global         _ZN3cub18CUB_300001_SM_10006detail8for_each13static_kernelINS2_12policy_hub_t12policy_500_tElNS2_12op_wrapper_tIlN6thrust24THRUST_300001_SM_1000_NS12zip_functionI18arbitrary_functor2EENS8_12zip_iteratorIN4cuda3std3__45tupleIJNS8_6detail15normal_iteratorINS8_10device_ptrIfEEEESL_SL_SL_EEEEEEEEEvT0_T1_
        .type           _ZN3cub18CUB_300001_SM_10006detail8for_each13static_kernelINS2_12policy_hub_t12policy_500_tElNS2_12op_wrapper_tIlN6thrust24THRUST_300001_SM_1000_NS12zip_functionI18arbitrary_functor2EENS8_12zip_iteratorIN4cuda3std3__45tupleIJNS8_6detail15normal_iteratorINS8_10device_ptrIfEEEESL_SL_SL_EEEEEEEEEvT0_T1_,@function
        .size           _ZN3cub18CUB_300001_SM_10006detail8for_each13static_kernelINS2_12policy_hub_t12policy_500_tElNS2_12op_wrapper_tIlN6thrust24THRUST_300001_SM_1000_NS12zip_functionI18arbitrary_functor2EENS8_12zip_iteratorIN4cuda3std3__45tupleIJNS8_6detail15normal_iteratorINS8_10device_ptrIfEEEESL_SL_SL_EEEEEEEEEvT0_T1_,(.L_x_11 - _ZN3cub18CUB_300001_SM_10006detail8for_each13static_kernelINS2_12policy_hub_t12policy_500_tElNS2_12op_wrapper_tIlN6thrust24THRUST_300001_SM_1000_NS12zip_functionI18arbitrary_functor2EENS8_12zip_iteratorIN4cuda3std3__45tupleIJNS8_6detail15normal_iteratorINS8_10device_ptrIfEEEESL_SL_SL_EEEEEEEEEvT0_T1_)
        .other          _ZN3cub18CUB_300001_SM_10006detail8for_each13static_kernelINS2_12policy_hub_t12policy_500_tElNS2_12op_wrapper_tIlN6thrust24THRUST_300001_SM_1000_NS12zip_functionI18arbitrary_functor2EENS8_12zip_iteratorIN4cuda3std3__45tupleIJNS8_6detail15normal_iteratorINS8_10device_ptrIfEEEESL_SL_SL_EEEEEEEEEvT0_T1_,@"STO_CUDA_ENTRY STV_DEFAULT"
_ZN3cub18CUB_300001_SM_10006detail8for_each13static_kernelINS2_12policy_hub_t12policy_500_tElNS2_12op_wrapper_tIlN6thrust24THRUST_300001_SM_1000_NS12zip_functionI18arbitrary_functor2EENS8_12zip_iteratorIN4cuda3std3__45tupleIJNS8_6detail15normal_iteratorINS8_10device_ptrIfEEEESL_SL_SL_EEEEEEEEEvT0_T1_:
.text._ZN3cub18CUB_300001_SM_10006detail8for_each13static_kernelINS2_12policy_hub_t12policy_500_tElNS2_12op_wrapper_tIlN6thrust24THRUST_300001_SM_1000_NS12zip_functionI18arbitrary_functor2EENS8_12zip_iteratorIN4cuda3std3__45tupleIJNS8_6detail15normal_iteratorINS8_10device_ptrIfEEEESL_SL_SL_EEEEEEEEEvT0_T1_:
[----:B------:R-:W-:Y:S08]  /*0000*/  LDC R1, c[0x0][0x37c] ;  /* 0x0000df00ff017b82 */ /* 0x000ff00000000800 */
[----:B------:R-:W0:Y:S01]  /*0010*/  S2UR UR4, SR_CTAID.X ;  /* 0x00000000000479c3 */ /* 0x000e220000002500 */
[----:B------:R-:W1:Y:S01]  /*0020*/  LDCU.64 UR6, c[0x0][0x380] ;  /* 0x00007000ff0677ac */ /* 0x000e620008000a00 */
[----:B------:R-:W2:Y:S01]  /*0030*/  LDCU.64 UR8, c[0x0][0x358] ;  /* 0x00006b00ff0877ac */ /* 0x000ea20008000a00 */
[----:B0-----:R-:W-:-:S04]  /*0040*/  UIMAD.WIDE.U32 UR4, UR4, 0x200, URZ ;  /* 0x00000200040478a5 */ /* 0x001fc8000f8e00ff */
[----:B-1----:R-:W-:-:S04]  /*0050*/  UIADD3 UR6, UP0, UPT, -UR4, UR6, URZ ;  /* 0x0000000604067290 */ /* 0x002fc8000ff1e1ff */
[----:B------:R-:W-:Y:S02]  /*0060*/  UIADD3.X UR7, UPT, UPT, ~UR5, UR7, URZ, UP0, !UPT ;  /* 0x0000000705077290 */ /* 0x000fe400087fe5ff */
[----:B------:R-:W-:-:S04]  /*0070*/  UISETP.GE.U32.AND UP0, UPT, UR6, 0x200, UPT ;  /* 0x000002000600788c */ /* 0x000fc8000bf06070 */
[----:B------:R-:W-:-:S09]  /*0080*/  UISETP.GE.AND.EX UP0, UPT, UR7, URZ, UPT, UP0 ;  /* 0x000000ff0700728c */ /* 0x000fd2000bf06300 */
[----:B--2---:R-:W-:Y:S05]  /*0090*/  BRA.U !UP0, `(.L_x_0) ;  /* 0x00000001086c7547 */ /* 0x004fea000b800000 */
[----:B------:R-:W0:Y:S01]  /*00a0*/  S2R R0, SR_TID.X ;  /* 0x0000000000007919 */ /* 0x000e220000002100 */
[----:B------:R-:W1:Y:S01]  /*00b0*/  LDCU.64 UR10, c[0x0][0x388] ;  /* 0x00007100ff0a77ac */ /* 0x000e620008000a00 */
[----:B------:R-:W2:Y:S01]  /*00c0*/  LDCU.128 UR12, c[0x0][0x390] ;  /* 0x00007200ff0c77ac */ /* 0x000ea20008000c00 */
[----:B0-----:R-:W-:-:S05]  /*00d0*/  IADD3 R0, P0, PT, R0, UR4, RZ ;  /* 0x0000000400007c10 */ /* 0x001fca000ff1e0ff */
[----:B------:R-:W-:Y:S02]  /*00e0*/  IMAD.X R9, RZ, RZ, UR5, P0 ;  /* 0x00000005ff097e24 */ /* 0x000fe400080e06ff */
[----:B------:R-:W-:-:S03]  /*00f0*/  IMAD.SHL.U32 R8, R0, 0x4, RZ ;  /* 0x0000000400087824 */ /* 0x000fc600078e00ff */
[----:B------:R-:W-:Y:S02]  /*0100*/  SHF.L.U64.HI R9, R0, 0x2, R9 ;  /* 0x0000000200097819 */ /* 0x000fe40000010209 */
[C---:B-1----:R-:W-:Y:S02]  /*0110*/  IADD3 R2, P0, PT, R8.reuse, UR10, RZ ;  /* 0x0000000a08027c10 */ /* 0x042fe4000ff1e0ff */
[C---:B--2---:R-:W-:Y:S02]  /*0120*/  IADD3 R4, P1, PT, R8.reuse, UR12, RZ ;  /* 0x0000000c08047c10 */ /* 0x044fe4000ff3e0ff */
[----:B------:R-:W-:Y:S02]  /*0130*/  IADD3 R6, P2, PT, R8, UR14, RZ ;  /* 0x0000000e08067c10 */ /* 0x000fe4000ff5e0ff */
[C---:B------:R-:W-:Y:S01]  /*0140*/  IADD3.X R3, PT, PT, R9.reuse, UR11, RZ, P0, !PT ;  /* 0x0000000b09037c10 */ /* 0x040fe200087fe4ff */
[----:B------:R-:W0:Y:S01]  /*0150*/  LDCU.64 UR10, c[0x0][0x3a0] ;  /* 0x00007400ff0a77ac */ /* 0x000e220008000a00 */
[----:B------:R-:W-:-:S02]  /*0160*/  IADD3.X R5, PT, PT, R9, UR13, RZ, P1, !PT ;  /* 0x0000000d09057c10 */ /* 0x000fc40008ffe4ff */
[----:B------:R-:W-:Y:S01]  /*0170*/  IADD3.X R7, PT, PT, R9, UR15, RZ, P2, !PT ;  /* 0x0000000f09077c10 */ /* 0x000fe200097fe4ff */
[----:B------:R-:W2:Y:S04]  /*0180*/  LDG.E R0, desc[UR8][R2.64] ;  /* 0x0000000802007981 */ /* 0x000ea8000c1e1900 */
[----:B------:R-:W2:Y:S04]  /*0190*/  LDG.E R11, desc[UR8][R4.64] ;  /* 0x00000008040b7981 */ /* 0x000ea8000c1e1900 */
[----:B------:R-:W2:Y:S01]  /*01a0*/  LDG.E R10, desc[UR8][R6.64] ;  /* 0x00000008060a7981 */ /* 0x000ea2000c1e1900 */
[----:B0-----:R-:W-:-:S04]  /*01b0*/  IADD3 R8, P0, PT, R8, UR10, RZ ;  /* 0x0000000a08087c10 */ /* 0x001fc8000ff1e0ff */
[----:B------:R-:W-:Y:S01]  /*01c0*/  IADD3.X R9, PT, PT, R9, UR11, RZ, P0, !PT ;  /* 0x0000000b09097c10 */ /* 0x000fe200087fe4ff */
[----:B--2---:R-:W-:-:S05]  /*01d0*/  FFMA R11, R11, R10, R0 ;  /* 0x0000000a0b0b7223 */ /* 0x004fca0000000000 */
[----:B------:R-:W-:Y:S04]  /*01e0*/  STG.E desc[UR8][R8.64], R11 ;  /* 0x0000000b08007986 */ /* 0x000fe8000c101908 */
[----:B------:R-:W2:Y:S04]  /*01f0*/  LDG.E R0, desc[UR8][R2.64+0x400] ;  /* 0x0004000802007981 */ /* 0x000ea8000c1e1900 */
[----:B------:R-:W2:Y:S04]  /*0200*/  LDG.E R13, desc[UR8][R4.64+0x400] ;  /* 0x00040008040d7981 */ /* 0x000ea8000c1e1900 */
[----:B------:R-:W2:Y:S02]  /*0210*/  LDG.E R10, desc[UR8][R6.64+0x400] ;  /* 0x00040008060a7981 */ /* 0x000ea4000c1e1900 */
[----:B--2---:R-:W-:-:S05]  /*0220*/  FFMA R13, R13, R10, R0 ;  /* 0x0000000a0d0d7223 */ /* 0x004fca0000000000 */
[----:B------:R-:W-:Y:S01]  /*0230*/  STG.E desc[UR8][R8.64+0x400], R13 ;  /* 0x0004000d08007986 */ /* 0x000fe2000c101908 */
[----:B------:R-:W-:Y:S05]  /*0240*/  EXIT ;  /* 0x000000000000794d */ /* 0x000fea0003800000 */
.L_x_0:
[----:B------:R-:W0:Y:S01]  /*0250*/  S2R R0, SR_TID.X ;  /* 0x0000000000007919 */ /* 0x000e220000002100 */
[----:B------:R-:W-:Y:S01]  /*0260*/  USHF.R.S32.HI UR7, URZ, 0x1f, UR6 ;  /* 0x0000001fff077899 */ /* 0x000fe20008011406 */
[----:B------:R-:W-:Y:S05]  /*0270*/  BSSY.RECONVERGENT B0, `(.L_x_1) ;  /* 0x000001d000007945 */ /* 0x000fea0003800200 */
[----:B------:R-:W-:Y:S01]  /*0280*/  IMAD.U32 R3, RZ, RZ, UR7 ;  /* 0x00000007ff037e24 */ /* 0x000fe2000f8e00ff */
[C---:B0-----:R-:W-:Y:S01]  /*0290*/  ISETP.LT.U32.AND P1, PT, R0.reuse, UR6, PT ;  /* 0x0000000600007c0c */ /* 0x041fe2000bf21070 */
[----:B------:R-:W-:-:S03]  /*02a0*/  VIADD R2, R0, 0x100 ;  /* 0x0000010000027836 */ /* 0x000fc60000000000 */
[----:B------:R-:W-:Y:S02]  /*02b0*/  ISETP.GT.AND.EX P1, PT, R3, RZ, PT, P1 ;  /* 0x000000ff0300720c */ /* 0x000fe40003f24310 */
[----:B------:R-:W-:Y:S01]  /*02c0*/  ISETP.LT.U32.AND P0, PT, R2, UR6, PT ;  /* 0x0000000602007c0c */ /* 0x000fe2000bf01070 */
[----:B------:R-:W-:-:S05]  /*02d0*/  IMAD.U32 R2, RZ, RZ, UR7 ;  /* 0x00000007ff027e24 */ /* 0x000fca000f8e00ff */
[----:B------:R-:W-:-:S05]  /*02e0*/  ISETP.GT.AND.EX P0, PT, R2, RZ, PT, P0 ;  /* 0x000000ff0200720c */ /* 0x000fca0003f04300 */
[----:B------:R-:W-:Y:S08]  /*02f0*/  @!P1 BRA `(.L_x_2) ;  /* 0x0000000000509947 */ /* 0x000ff00003800000 */
[----:B------:R-:W0:Y:S01]  /*0300*/  LDCU.128 UR12, c[0x0][0x390] ;  /* 0x00007200ff0c77ac */ /* 0x000e220008000c00 */
[----:B------:R-:W-:Y:S01]  /*0310*/  IADD3 R2, P1, PT, R0, UR4, RZ ;  /* 0x0000000400027c10 */ /* 0x000fe2000ff3e0ff */
[----:B------:R-:W1:Y:S04]  /*0320*/  LDCU.64 UR10, c[0x0][0x388] ;  /* 0x00007100ff0a77ac */ /* 0x000e680008000a00 */
[----:B------:R-:W-:Y:S02]  /*0330*/  IMAD.X R3, RZ, RZ, UR5, P1 ;  /* 0x00000005ff037e24 */ /* 0x000fe400088e06ff */
[----:B------:R-:W-:-:S03]  /*0340*/  IMAD.SHL.U32 R8, R2, 0x4, RZ ;  /* 0x0000000402087824 */ /* 0x000fc600078e00ff */
[----:B------:R-:W-:Y:S02]  /*0350*/  SHF.L.U64.HI R9, R2, 0x2, R3 ;  /* 0x0000000202097819 */ /* 0x000fe40000010203 */
[C---:B0-----:R-:W-:Y:S02]  /*0360*/  IADD3 R4, P2, PT, R8.reuse, UR12, RZ ;  /* 0x0000000c08047c10 */ /* 0x041fe4000ff5e0ff */
[C---:B------:R-:W-:Y:S02]  /*0370*/  IADD3 R6, P3, PT, R8.reuse, UR14, RZ ;  /* 0x0000000e08067c10 */ /* 0x040fe4000ff7e0ff */
[----:B-1----:R-:W-:Y:S02]  /*0380*/  IADD3 R2, P1, PT, R8, UR10, RZ ;  /* 0x0000000a08027c10 */ /* 0x002fe4000ff3e0ff */
[C---:B------:R-:W-:Y:S02]  /*0390*/  IADD3.X R5, PT, PT, R9.reuse, UR13, RZ, P2, !PT ;  /* 0x0000000d09057c10 */ /* 0x040fe400097fe4ff */
[C---:B------:R-:W-:Y:S01]  /*03a0*/  IADD3.X R3, PT, PT, R9.reuse, UR11, RZ, P1, !PT ;  /* 0x0000000b09037c10 */ /* 0x040fe20008ffe4ff */
[----:B------:R-:W0:Y:S01]  /*03b0*/  LDCU.64 UR10, c[0x0][0x3a0] ;  /* 0x00007400ff0a77ac */ /* 0x000e220008000a00 */
[----:B------:R-:W-:-:S02]  /*03c0*/  IADD3.X R7, PT, PT, R9, UR15, RZ, P3, !PT ;  /* 0x0000000f09077c10 */ /* 0x000fc40009ffe4ff */
[----:B------:R-:W2:Y:S04]  /*03d0*/  LDG.E R5, desc[UR8][R4.64] ;  /* 0x0000000804057981 */ /* 0x000ea8000c1e1900 */
[----:B------:R-:W2:Y:S04]  /*03e0*/  LDG.E R2, desc[UR8][R2.64] ;  /* 0x0000000802027981 */ /* 0x000ea8000c1e1900 */
[----:B------:R-:W2:Y:S01]  /*03f0*/  LDG.E R6, desc[UR8][R6.64] ;  /* 0x0000000806067981 */ /* 0x000ea2000c1e1900 */
[----:B0-----:R-:W-:-:S04]  /*0400*/  IADD3 R8, P1, PT, R8, UR10, RZ ;  /* 0x0000000a08087c10 */ /* 0x001fc8000ff3e0ff */
[----:B------:R-:W-:Y:S01]  /*0410*/  IADD3.X R9, PT, PT, R9, UR11, RZ, P1, !PT ;  /* 0x0000000b09097c10 */ /* 0x000fe20008ffe4ff */
[----:B--2---:R-:W-:-:S05]  /*0420*/  FFMA R11, R5, R6, R2 ;  /* 0x00000006050b7223 */ /* 0x004fca0000000002 */
[----:B------:R0:W-:Y:S03]  /*0430*/  STG.E desc[UR8][R8.64], R11 ;  /* 0x0000000b08007986 */ /* 0x0001e6000c101908 */
.L_x_2:
[----:B------:R-:W-:Y:S05]  /*0440*/  BSYNC.RECONVERGENT B0 ;  /* 0x0000000000007941 */ /* 0x000fea0003800200 */
.L_x_1:
[----:B------:R-:W-:Y:S05]  /*0450*/  @!P0 EXIT ;  /* 0x000000000000894d */ /* 0x000fea0003800000 */
[----:B------:R-:W1:Y:S01]  /*0460*/  LDCU.128 UR12, c[0x0][0x390] ;  /* 0x00007200ff0c77ac */ /* 0x000e620008000c00 */
[----:B------:R-:W-:Y:S01]  /*0470*/  IADD3 R0, P0, PT, R0, UR4, RZ ;  /* 0x0000000400007c10 */ /* 0x000fe2000ff1e0ff */
[----:B------:R-:W2:Y:S04]  /*0480*/  LDCU.64 UR6, c[0x0][0x388] ;  /* 0x00007100ff0677ac */ /* 0x000ea80008000a00 */
[----:B------:R-:W-:Y:S02]  /*0490*/  IMAD.X R3, RZ, RZ, UR5, P0 ;  /* 0x00000005ff037e24 */ /* 0x000fe400080e06ff */
[----:B0-----:R-:W-:-:S03]  /*04a0*/  IMAD.SHL.U32 R8, R0, 0x4, RZ ;  /* 0x0000000400087824 */ /* 0x001fc600078e00ff */
[----:B------:R-:W-:Y:S02]  /*04b0*/  SHF.L.U64.HI R0, R0, 0x2, R3 ;  /* 0x0000000200007819 */ /* 0x000fe40000010203 */
[C---:B-1----:R-:W-:Y:S02]  /*04c0*/  IADD3 R4, P1, PT, R8.reuse, UR12, RZ ;  /* 0x0000000c08047c10 */ /* 0x042fe4000ff3e0ff */
[C---:B------:R-:W-:Y:S02]  /*04d0*/  IADD3 R6, P2, PT, R8.reuse, UR14, RZ ;  /* 0x0000000e08067c10 */ /* 0x040fe4000ff5e0ff */
[----:B--2---:R-:W-:Y:S02]  /*04e0*/  IADD3 R2, P0, PT, R8, UR6, RZ ;  /* 0x0000000608027c10 */ /* 0x004fe4000ff1e0ff */
        /* <DEDUP_REMOVED lines=10> */
[----:B------:R-:W-:Y:S01]  /*0590*/  STG.E desc[UR8][R8.64+0x400], R11 ;  /* 0x0004000b08007986 */ /* 0x000fe2000c101908 */
[----:B------:R-:W-:Y:S05]  /*05a0*/  EXIT ;  /* 0x000000000000794d */ /* 0x000fea0003800000 */
.L_x_3:
[----:B------:R-:W-:-:S00]  /*05b0*/  BRA `(.L_x_3) ;  /* 0xfffffffc00fc7947 */ /* 0x000fc0000383ffff */
[----:B------:R-:W-:-:S00]  /*05c0*/  NOP ;  /* 0x0000000000007918 */ /* 0x000fc00000000000 */
        /* <DEDUP_REMOVED lines=11> */
.L_x_11:


//--------------------- .text._ZN3cub18CUB_300001_SM_10006detail8for_each13static_kernelINS2_12policy_hub_t12policy_500_tElNS2_12op_wrapper_tIl18arbitrary_functor1N6thrust24THRUST_300001_SM_1000_NS12zip_iteratorIN4cuda3std3__45tupleIJNS9_6detail15normal_iteratorINS9_10device_ptrIfEEEESJ_SJ_SJ_EEEEEEEEEvT0_T1_ --------------------------
	.section	.text._ZN3cub18CUB_300001_SM_10006detail8for_each13static_kernelINS2_12policy_hub_t12policy_500_tElNS2_12op_wrapper_tIl18arbitrary_functor1N6thrust24THRUST_300001_SM_1000_NS12zip_iteratorIN4cuda3std3__45tupleIJNS9_6detail15normal_iteratorINS9_10device_ptrIfEEEESJ_SJ_SJ_EEEEEEEEEvT0_T1_,"ax",@progbits
	.align	128
        .global         _ZN3cub18CUB_300001_SM_10006detail8for_each13static_kernelINS2_12policy_hub_t12policy_500_tElNS2_12op_wrapper_tIl18arbitrary_functor1N6thrust24THRUST_300001_SM_1000_NS12zip_iteratorIN4cuda3std3__45tupleIJNS9_6detail15normal_iteratorINS9_10device_ptrIfEEEESJ_SJ_SJ_EEEEEEEEEvT0_T1_
        .type           _ZN3cub18CUB_300001_SM_10006detail8for_each13static_kernelINS2_12policy_hub_t12policy_500_tElNS2_12op_wrapper_tIl18arbitrary_functor1N6thrust24THRUST_300001_SM_1000_NS12zip_iteratorIN4cuda3std3__45tupleIJNS9_6detail15normal_iteratorINS9_10device_ptrIfEEEESJ_SJ_SJ_EEEEEEEEEvT0_T1_,@function
        .size           _ZN3cub18CUB_300001_SM_10006detail8for_each13static_kernelINS2_12policy_hub_t12policy_500_tElNS2_12op_wrapper_tIl18arbitrary_functor1N6thrust24THRUST_300001_SM_1000_NS12zip_iteratorIN4cuda3std3__45tupleIJNS9_6detail15normal_iteratorINS9_10device_ptrIfEEEESJ_SJ_SJ_EEEEEEEEEvT0_T1_,(.L_x_12 - _ZN3cub18CUB_300001_SM_10006detail8for_each13static_kernelINS2_12policy_hub_t12policy_500_tElNS2_12op_wrapper_tIl18arbitrary_functor1N6thrust24THRUST_300001_SM_1000_NS12zip_iteratorIN4cuda3std3__45tupleIJNS9_6detail15normal_iteratorINS9_10device_ptrIfEEEESJ_SJ_SJ_EEEEEEEEEvT0_T1_)
        .other          _ZN3cub18CUB_300001_SM_10006detail8for_each13static_kernelINS2_12policy_hub_t12policy_500_tElNS2_12op_wrapper_tIl18arbitrary_functor1N6thrust24THRUST_300001_SM_1000_NS12zip_iteratorIN4cuda3std3__45tupleIJNS9_6detail15normal_iteratorINS9_10device_ptrIfEEEESJ_SJ_SJ_EEEEEEEEEvT0_T1_,@"STO_CUDA_ENTRY STV_DEFAULT"
_ZN3cub18CUB_300001_SM_10006detail8for_each13static_kernelINS2_12policy_hub_t12policy_500_tElNS2_12op_wrapper_tIl18arbitrary_functor1N6thrust24THRUST_300001_SM_1000_NS12zip_iteratorIN4cuda3std3__45tupleIJNS9_6detail15normal_iteratorINS9_10device_ptrIfEEEESJ_SJ_SJ_EEEEEEEEEvT0_T1_:
.text._ZN3cub18CUB_300001_SM_10006detail8for_each13static_kernelINS2_12policy_hub_t12policy_500_tElNS2_12op_wrapper_tIl18arbitrary_functor1N6thrust24THRUST_300001_SM_1000_NS12zip_iteratorIN4cuda3std3__45tupleIJNS9_6detail15normal_iteratorINS9_10device_ptrIfEEEESJ_SJ_SJ_EEEEEEEEEvT0_T1_:
        /* <DEDUP_REMOVED lines=37> */
.L_x_4:
        /* <DEDUP_REMOVED lines=31> */
.L_x_6:
[----:B------:R-:W-:Y:S05]  /*0440*/  BSYNC.RECONVERGENT B0 ;  /* 0x0000000000007941 */ /* 0x000fea0003800200 */
.L_x_5:
        /* <DEDUP_REMOVED lines=22> */
.L_x_7:
        /* <DEDUP_REMOVED lines=13> */
.L_x_12:


//--------------------- .text._ZN3cub18CUB_300001_SM_10006detail8for_each13static_kernelINS2_12policy_hub_t12policy_500_tEmN6thrust24THRUST_300001_SM_1000_NS8cuda_cub20__uninitialized_fill7functorINS7_10device_ptrIfEEfEEEEvT0_T1_ --------------------------
	.section	.text._ZN3cub18CUB_300001_SM_10006detail8for_each13static_kernelINS2_12policy_hub_t12policy_500_tEmN6thrust24THRUST_300001_SM_1000_NS8cuda_cub20__uninitialized_fill7functorINS7_10device_ptrIfEEfEEEEvT0_T1_,"ax",@progbits
	.align	128
        .global         _ZN3cub18CUB_300001_SM_10006detail8for_each13static_kernelINS2_12policy_hub_t12policy_500_tEmN6thrust24THRUST_300001_SM_1000_NS8cuda_cub20__uninitialized_fill7functorINS7_10device_ptrIfEEfEEEEvT0_T1_
        .type           _ZN3cub18CUB_300001_SM_10006detail8for_each13static_kernelINS2_12policy_hub_t12policy_500_tEmN6thrust24THRUST_300001_SM_1000_NS8cuda_cub20__uninitialized_fill7functorINS7_10device_ptrIfEEfEEEEvT0_T1_,@function
        .size           _ZN3cub18CUB_300001_SM_10006detail8for_each13static_kernelINS2_12policy_hub_t12policy_500_tEmN6thrust24THRUST_300001_SM_1000_NS8cuda_cub20__uninitialized_fill7functorINS7_10device_ptrIfEEfEEEEvT0_T1_,(.L_x_13 - _ZN3cub18CUB_300001_SM_10006detail8for_each13static_kernelINS2_12policy_hub_t12policy_500_tEmN6thrust24THRUST_300001_SM_1000_NS8cuda_cub20__uninitialized_fill7functorINS7_10device_ptrIfEEfEEEEvT0_T1_)
        .other          _ZN3cub18CUB_300001_SM_10006detail8for_each13static_kernelINS2_12policy_hub_t12policy_500_tEmN6thrust24THRUST_300001_SM_1000_NS8cuda_cub20__uninitialized_fill7functorINS7_10device_ptrIfEEfEEEEvT0_T1_,@"STO_CUDA_ENTRY STV_DEFAULT"
_ZN3cub18CUB_300001_SM_10006detail8for_each13static_kernelINS2_12policy_hub_t12policy_500_tEmN6thrust24THRUST_300001_SM_1000_NS8cuda_cub20__uninitialized_fill7functorINS7_10device_ptrIfEEfEEEEvT0_T1_:
.text._ZN3cub18CUB_300001_SM_10006detail8for_each13static_kernelINS2_12policy_hub_t12policy_500_tEmN6thrust24THRUST_300001_SM_1000_NS8cuda_cub20__uninitialized_fill7functorINS7_10device_ptrIfEEfEEEEvT0_T1_:
        /* <DEDUP_REMOVED lines=8> */
[----:B------:R-:W-:-:S09]  /*0080*/  UISETP.GE.U32.AND.EX UP0, UPT, UR7, URZ, UPT, UP0 ;  /* 0x000000ff0700728c */ /* 0x000fd2000bf06100 */
[----:B--2---:R-:W-:Y:S05]  /*0090*/  BRA.U !UP0, `(.L_x_8) ;  /* 0x0000000108287547 */ /* 0x004fea000b800000 */
[----:B------:R-:W0:Y:S01]  /*00a0*/  S2R R0, SR_TID.X ;  /* 0x0000000000007919 */ /* 0x000e220000002100 */
[----:B------:R-:W1:Y:S01]  /*00b0*/  LDCU.64 UR6, c[0x0][0x388] ;  /* 0x00007100ff0677ac */ /* 0x000e620008000a00 */
[----:B------:R-:W2:Y:S01]  /*00c0*/  LDC R5, c[0x0][0x390] ;  /* 0x0000e400ff057b82 */ /* 0x000ea20000000800 */
[----:B0-----:R-:W-:-:S05]  /*00d0*/  IADD3 R0, P0, PT, R0, UR4, RZ ;  /* 0x0000000400007c10 */ /* 0x001fca000ff1e0ff */
[----:B------:R-:W-:Y:S01]  /*00e0*/  IMAD.X R3, RZ, RZ, UR5, P0 ;  /* 0x00000005ff037e24 */ /* 0x000fe200080e06ff */
[----:B-1----:R-:W-:-:S04]  /*00f0*/  LEA R2, P0, R0, UR6, 0x2 ;  /* 0x0000000600027c11 */ /* 0x002fc8000f8010ff */
[----:B------:R-:W-:-:S05]  /*0100*/  LEA.HI.X R3, R0, UR7, R3, 0x2, P0 ;  /* 0x0000000700037c11 */ /* 0x000fca00080f1403 */
[----:B--2---:R-:W-:Y:S04]  /*0110*/  STG.E desc[UR8][R2.64], R5 ;  /* 0x0000000502007986 */ /* 0x004fe8000c101908 */
[----:B------:R-:W-:Y:S01]  /*0120*/  STG.E desc[UR8][R2.64+0x400], R5 ;  /* 0x0004000502007986 */ /* 0x000fe2000c101908 */
[----:B------:R-:W-:Y:S05]  /*0130*/  EXIT ;  /* 0x000000000000794d */ /* 0x000fea0003800000 */
.L_x_8:
[----:B------:R-:W0:Y:S01]  /*0140*/  S2R R0, SR_TID.X ;  /* 0x0000000000007919 */ /* 0x000e220000002100 */
[----:B------:R-:W-:Y:S01]  /*0150*/  IMAD.U32 R2, RZ, RZ, UR7 ;  /* 0x00000007ff027e24 */ /* 0x000fe2000f8e00ff */
[----:B------:R-:W1:Y:S01]  /*0160*/  LDCU.64 UR10, c[0x0][0x388] ;  /* 0x00007100ff0a77ac */ /* 0x000e620008000a00 */
[----:B------:R-:W-:Y:S01]  /*0170*/  IMAD.U32 R4, RZ, RZ, UR7 ;  /* 0x00000007ff047e24 */ /* 0x000fe2000f8e00ff */
[----:B0-----:R-:W-:-:S04]  /*0180*/  ISETP.LT.U32.AND P0, PT, R0, UR6, PT ;  /* 0x0000000600007c0c */ /* 0x001fc8000bf01070 */
[----:B------:R-:W-:Y:S01]  /*0190*/  ISETP.GT.U32.AND.EX P0, PT, R2, RZ, PT, P0 ;  /* 0x000000ff0200720c */ /* 0x000fe20003f04100 */
[C---:B------:R-:W-:Y:S01]  /*01a0*/  VIADD R2, R0.reuse, 0x100 ;  /* 0x0000010000027836 */ /* 0x040fe20000000000 */
[----:B------:R-:W-:-:S04]  /*01b0*/  IADD3 R0, P2, PT, R0, UR4, RZ ;  /* 0x0000000400007c10 */ /* 0x000fc8000ff5e0ff */
[----:B------:R-:W-:Y:S01]  /*01c0*/  ISETP.LT.U32.AND P1, PT, R2, UR6, PT ;  /* 0x0000000602007c0c */ /* 0x000fe2000bf21070 */
[----:B------:R-:W-:Y:S01]  /*01d0*/  IMAD.X R3, RZ, RZ, UR5, P2 ;  /* 0x00000005ff037e24 */ /* 0x000fe200090e06ff */
[----:B-1----:R-:W-:Y:S02]  /*01e0*/  LEA R2, P2, R0, UR10, 0x2 ;  /* 0x0000000a00027c11 */ /* 0x002fe4000f8410ff */
[----:B------:R-:W-:Y:S02]  /*01f0*/  ISETP.GT.U32.AND.EX P1, PT, R4, RZ, PT, P1 ;  /* 0x000000ff0400720c */ /* 0x000fe40003f24110 */
[----:B------:R-:W-:Y:S01]  /*0200*/  LEA.HI.X R3, R0, UR11, R3, 0x2, P2 ;  /* 0x0000000b00037c11 */ /* 0x000fe200090f1403 */
[----:B------:R-:W0:Y:S04]  /*0210*/  @P0 LDC R5, c[0x0][0x390] ;  /* 0x0000e400ff050b82 */ /* 0x000e280000000800 */
[----:B0-----:R0:W-:Y:S06]  /*0220*/  @P0 STG.E desc[UR8][R2.64], R5 ;  /* 0x0000000502000986 */ /* 0x0011ec000c101908 */
[----:B------:R-:W-:Y:S05]  /*0230*/  @!P1 EXIT ;  /* 0x000000000000994d */ /* 0x000fea0003800000 */
[----:B0-----:R-:W0:Y:S02]  /*0240*/  LDC R5, c[0x0][0x390] ;  /* 0x0000e400ff057b82 */ /* 0x001e240000000800 */
[----:B0-----:R-:W-:Y:S01]  /*0250*/  STG.E desc[UR8][R2.64+0x400], R5 ;  /* 0x0004000502007986 */ /* 0x001fe2000c101908 */
[----:B------:R-:W-:Y:S05]  /*0260*/  EXIT ;  /* 0x000000000000794d */ /* 0x000fea0003800000 */
.L_x_9:
        /* <DEDUP_REMOVED lines=9> */
.L_x_13:


//--------------------- .text._ZN3cub18CUB_300001_SM_10006detail11EmptyKernelIvEEvv --------------------------
	.section	.text._ZN3cub18CUB_300001_SM_10006detail11EmptyKernelIvEEvv,"ax",@progbits
	.align	128
        .global         _ZN3cub18CUB_300001_SM_10006detail11EmptyKernelIvEEvv
        .type           _ZN3cub18CUB_300001_SM_10006detail11EmptyKernelIvEEvv,@function
        .size           _ZN3cub18CUB_300001_SM_10006detail11EmptyKernelIvEEvv,(.L_x_14 - _ZN3cub18CUB_300001_SM_10006detail11EmptyKernelIvEEvv)
        .other          _ZN3cub18CUB_300001_SM_10006detail11EmptyKernelIvEEvv,@"STO_CUDA_ENTRY STV_DEFAULT"
_ZN3cub18CUB_300001_SM_10006detail11EmptyKernelIvEEvv:
.text._ZN3cub18CUB_300001_SM_10006detail11EmptyKernelIvEEvv:
[----:B------:R-:W-:Y:S01]  /*0000*/  LDC R1, c[0x0][0x37c] ;  /* 0x0000df00ff017b82 */ /* 0x000fe20000000800 */
[----:B------:R-:W-:Y:S05]  /*0010*/  EXIT ;  /* 0x000000000000794d */ /* 0x000fea0003800000 */
.L_x_10:
        /* <DEDUP_REMOVED lines=14> */
.L_x_14:


//--------------------- .nv.shared.reserved.0     --------------------------
	.section	.nv.shared.reserved.0,"aw",@nobits
	.weak		__nv_reservedSMEM_offset_0_alias
	.size		__nv_reservedSMEM_offset_0_alias, 0, 64
	.other		__nv_reservedSMEM_offset_0_alias,@"STO_CUDA_RESERVED_SHARED STV_DEFAULT"
__nv_reservedSMEM_offset_0_alias:
	.zero		0
	.zero		64


//--------------------- .nv.global                --------------------------
	.section	.nv.global,"aw",@nobits
.nv.global:
	.type		_ZN30_INTERNAL_29d5a77d_4_k_cu_main6thrust24THRUST_300001_SM_1000_NS12placeholders2_8E,@object
	.size		_ZN30_INTERNAL_29d5a77d_4_k_cu_main6thrust24THRUST_300001_SM_1000_NS12placeholders2_8E,(_ZN30_INTERNAL_29d5a77d_4_k_cu_main4cuda3std3__432_GLOBAL__N__29d5a77d_4_k_cu_main6ignoreE - _ZN30_INTERNAL_29d5a77d_4_k_cu_main6thrust24THRUST_300001_SM_1000_NS12placeholders2_8E)
_ZN30_INTERNAL_29d5a77d_4_k_cu_main6thrust24THRUST_300001_SM_1000_NS12placeholders2_8E:
	.zero		1
	.type		_ZN30_INTERNAL_29d5a77d_4_k_cu_main4cuda3std3__432_GLOBAL__N__29d5a77d_4_k_cu_main6ignoreE,@object
	.size		_ZN30_INTERNAL_29d5a77d_4_k_cu_main4cuda3std3__432_GLOBAL__N__29d5a77d_4_k_cu_main6ignoreE,(_ZN30_INTERNAL_29d5a77d_4_k_cu_main4cuda3std6ranges3__45__cpo4dataE - _ZN30_INTERNAL_29d5a77d_4_k_cu_main4cuda3std3__432_GLOBAL__N__29d5a77d_4_k_cu_main6ignoreE)
_ZN30_INTERNAL_29d5a77d_4_k_cu_main4cuda3std3__432_GLOBAL__N__29d5a77d_4_k_cu_main6ignoreE:
	.zero		1
	.type		_ZN30_INTERNAL_29d5a77d_4_k_cu_main4cuda3std6ranges3__45__cpo4dataE,@object
	.size		_ZN30_INTERNAL_29d5a77d_4_k_cu_main4cuda3std6ranges3__45__cpo4dataE,(_ZN30_INTERNAL_29d5a77d_4_k_cu_main6thrust24THRUST_300001_SM_1000_NS6system3cpp3parE - _ZN30_INTERNAL_29d5a77d_4_k_cu_main4cuda3std6ranges3__45__cpo4dataE)
_ZN30_INTERNAL_29d5a77d_4_k_cu_main4cuda3std6ranges3__45__cpo4dataE:
	.zero		1
	.type		_ZN30_INTERNAL_29d5a77d_4_k_cu_main6thrust24THRUST_300001_SM_1000_NS6system3cpp3parE,@object
	.size		_ZN30_INTERNAL_29d5a77d_4_k_cu_main6thrust24THRUST_300001_SM_1000_NS6system3cpp3parE,(_ZN30_INTERNAL_29d5a77d_4_k_cu_main4cuda3std3__45__cpo5beginE - _ZN30_INTERNAL_29d5a77d_4_k_cu_main6thrust24THRUST_300001_SM_1000_NS6system3cpp3parE)
_ZN30_INTERNAL_29d5a77d_4_k_cu_main6thrust24THRUST_300001_SM_1000_NS6system3cpp3parE:
	.zero		1
	.type		_ZN30_INTERNAL_29d5a77d_4_k_cu_main4cuda3std3__45__cpo5beginE,@object
	.size		_ZN30_INTERNAL_29d5a77d_4_k_cu_main4cuda3std3__45__cpo5beginE,(_ZN30_INTERNAL_29d5a77d_4_k_cu_main4cuda3std6ranges3__45__cpo5beginE - _ZN30_INTERNAL_29d5a77d_4_k_cu_main4cuda3std3__45__cpo5beginE)
_ZN30_INTERNAL_29d5a77d_4_k_cu_main4cuda3std3__45__cpo5beginE:
	.zero		1
	.type		_ZN30_INTERNAL_29d5a77d_4_k_cu_main4cuda3std6ranges3__45__cpo5beginE,@object
	.size		_ZN30_INTERNAL_29d5a77d_4_k_cu_main4cuda3std6ranges3__45__cpo5beginE,(_ZN30_INTERNAL_29d5a77d_4_k_cu_main6thrust24THRUST_300001_SM_1000_NS6deviceE - _ZN30_INTERNAL_29d5a77d_4_k_cu_main4cuda3std6ranges3__45__cpo5beginE)
_ZN30_INTERNAL_29d5a77d_4_k_cu_main4cuda3std6ranges3__45__cpo5beginE:
	.zero		1
	.type		_ZN30_INTERNAL_29d5a77d_4_k_cu_main6thrust24THRUST_300001_SM_1000_NS6deviceE,@object
	.size		_ZN30_INTERNAL_29d5a77d_4_k_cu_main6thrust24THRUST_300001_SM_1000_NS6deviceE,(_ZN30_INTERNAL_29d5a77d_4_k_cu_main4cuda3std3__47nulloptE - _ZN30_INTERNAL_29d5a77d_4_k_cu_main6thrust24THRUST_300001_SM_1000_NS6deviceE)
_ZN30_INTERNAL_29d5a77d_4_k_cu_main6thrust24THRUST_300001_SM_1000_NS6deviceE:
	.zero		1
	.type		_ZN30_INTERNAL_29d5a77d_4_k_cu_main4cuda3std3__47nulloptE,@object
	.size		_ZN30_INTERNAL_29d5a77d_4_k_cu_main4cuda3std3__47nulloptE,(_ZN30_INTERNAL_29d5a77d_4_k_cu_main4cuda3std6ranges3__45__cpo8distanceE - _ZN30_INTERNAL_29d5a77d_4_k_cu_main4cuda3std3__47nulloptE)
_ZN30_INTERNAL_29d5a77d_4_k_cu_main4cuda3std3__47nulloptE:
	.zero		1
	.type		_ZN30_INTERNAL_29d5a77d_4_k_cu_main4cuda3std6ranges3__45__cpo8distanceE,@object
	.size		_ZN30_INTERNAL_29d5a77d_4_k_cu_main4cuda3std6ranges3__45__cpo8distanceE,(_ZN30_INTERNAL_29d5a77d_4_k_cu_main6thrust24THRUST_300001_SM_1000_NS12placeholders2_4E - _ZN30_INTERNAL_29d5a77d_4_k_cu_main4cuda3std6ranges3__45__cpo8distanceE)
_ZN30_INTERNAL_29d5a77d_4_k_cu_main4cuda3std6ranges3__45__cpo8distanceE:
	.zero		1
	.type		_ZN30_INTERNAL_29d5a77d_4_k_cu_main6thrust24THRUST_300001_SM_1000_NS12placeholders2_4E,@object
	.size		_ZN30_INTERNAL_29d5a77d_4_k_cu_main6thrust24THRUST_300001_SM_1000_NS12placeholders2_4E,(_ZN30_INTERNAL_29d5a77d_4_k_cu_main4cuda3std3__45__cpo6rbeginE - _ZN30_INTERNAL_29d5a77d_4_k_cu_main6thrust24THRUST_300001_SM_1000_NS12placeholders2_4E)
_ZN30_INTERNAL_29d5a77d_4_k_cu_main6thrust24THRUST_300001_SM_1000_NS12placeholders2_4E:
	.zero		1
	.type		_ZN30_INTERNAL_29d5a77d_4_k_cu_main4cuda3std3__45__cpo6rbeginE,@object
	.size		_ZN30_INTERNAL_29d5a77d_4_k_cu_main4cuda3std3__45__cpo6rbeginE,(_ZN30_INTERNAL_29d5a77d_4_k_cu_main4cuda3std6ranges3__45__cpo7advanceE - _ZN30_INTERNAL_29d5a77d_4_k_cu_main4cuda3std3__45__cpo6rbeginE)
_ZN30_INTERNAL_29d5a77d_4_k_cu_main4cuda3std3__45__cpo6rbeginE:
	.zero		1
	.type		_ZN30_INTERNAL_29d5a77d_4_k_cu_main4cuda3std6ranges3__45__cpo7advanceE,@object
	.size		_ZN30_INTERNAL_29d5a77d_4_k_cu_main4cuda3std6ranges3__45__cpo7advanceE,(_ZN30_INTERNAL_29d5a77d_4_k_cu_main6thrust24THRUST_300001_SM_1000_NS12placeholders3_10E - _ZN30_INTERNAL_29d5a77d_4_k_cu_main4cuda3std6ranges3__45__cpo7advanceE)
_ZN30_INTERNAL_29d5a77d_4_k_cu_main4cuda3std6ranges3__45__cpo7advanceE:
	.zero		1
	.type		_ZN30_INTERNAL_29d5a77d_4_k_cu_main6thrust24THRUST_300001_SM_1000_NS12placeholders3_10E,@object
	.size		_ZN30_INTERNAL_29d5a77d_4_k_cu_main6thrust24THRUST_300001_SM_1000_NS12placeholders3_10E,(_ZN30_INTERNAL_29d5a77d_4_k_cu_main4cuda3std3__48in_placeE - _ZN30_INTERNAL_29d5a77d_4_k_cu_main6thrust24THRUST_300001_SM_1000_NS12placeholders3_10E)
_ZN30_INTERNAL_29d5a77d_4_k_cu_main6thrust24THRUST_300001_SM_1000_NS12placeholders3_10E:
	.zero		1
	.type		_ZN30_INTERNAL_29d5a77d_4_k_cu_main4cuda3std3__48in_placeE,@object
	.size		_ZN30_INTERNAL_29d5a77d_4_k_cu_main4cuda3std3__48in_placeE,(_ZN30_INTERNAL_29d5a77d_4_k_cu_main4cuda3std6ranges3__45__cpo4sizeE - _ZN30_INTERNAL_29d5a77d_4_k_cu_main4cuda3std3__48in_placeE)
_ZN30_INTERNAL_29d5a77d_4_k_cu_main4cuda3std3__48in_placeE:
	.zero		1
	.type		_ZN30_INTERNAL_29d5a77d_4_k_cu_main4cuda3std6ranges3__45__cpo4sizeE,@object
	.size		_ZN30_INTERNAL_29d5a77d_4_k_cu_main4cuda3std6ranges3__45__cpo4sizeE,(_ZN30_INTERNAL_29d5a77d_4_k_cu_main6thrust24THRUST_300001_SM_1000_NS12placeholders2_2E - _ZN30_INTERNAL_29d5a77d_4_k_cu_main4cuda3std6ranges3__45__cpo4sizeE)
_ZN30_INTERNAL_29d5a77d_4_k_cu_main4cuda3std6ranges3__45__cpo4sizeE:
	.zero		1
	.type		_ZN30_INTERNAL_29d5a77d_4_k_cu_main6thrust24THRUST_300001_SM_1000_NS12placeholders2_2E,@object
	.size		_ZN30_INTERNAL_29d5a77d_4_k_cu_main6thrust24THRUST_300001_SM_1000_NS12placeholders2_2E,(_ZN30_INTERNAL_29d5a77d_4_k_cu_main4cuda3std3__45__cpo6cbeginE - _ZN30_INTERNAL_29d5a77d_4_k_cu_main6thrust24THRUST_300001_SM_1000_NS12placeholders2_2E)
_ZN30_INTERNAL_29d5a77d_4_k_cu_main6thrust24THRUST_300001_SM_1000_NS12placeholders2_2E:
	.zero		1
	.type		_ZN30_INTERNAL_29d5a77d_4_k_cu_main4cuda3std3__45__cpo6cbeginE,@object
	.size		_ZN30_INTERNAL_29d5a77d_4_k_cu_main4cuda3std3__45__cpo6cbeginE,(_ZN30_INTERNAL_29d5a77d_4_k_cu_main4cuda3std6ranges3__45__cpo6cbeginE - _ZN30_INTERNAL_29d5a77d_4_k_cu_main4cuda3std3__45__cpo6cbeginE)
_ZN30_INTERNAL_29d5a77d_4_k_cu_main4cuda3std3__45__cpo6cbeginE:
	.zero		1
	.type		_ZN30_INTERNAL_29d5a77d_4_k_cu_main4cuda3std6ranges3__45__cpo6cbeginE,@object
	.size		_ZN30_INTERNAL_29d5a77d_4_k_cu_main4cuda3std6ranges3__45__cpo6cbeginE,(_ZN30_INTERNAL_29d5a77d_4_k_cu_main6thrust24THRUST_300001_SM_1000_NS12placeholders2_6E - _ZN30_INTERNAL_29d5a77d_4_k_cu_main4cuda3std6ranges3__45__cpo6cbeginE)
_ZN30_INTERNAL_29d5a77d_4_k_cu_main4cuda3std6ranges3__45__cpo6cbeginE:
	.zero		1
	.type		_ZN30_INTERNAL_29d5a77d_4_k_cu_main6thrust24THRUST_300001_SM_1000_NS12placeholders2_6E,@object
	.size		_ZN30_INTERNAL_29d5a77d_4_k_cu_main6thrust24THRUST_300001_SM_1000_NS12placeholders2_6E,(_ZN30_INTERNAL_29d5a77d_4_k_cu_main4cuda3std3__45__cpo7crbeginE - _ZN30_INTERNAL_29d5a77d_4_k_cu_main6thrust24THRUST_300001_SM_1000_NS12placeholders2_6E)
_ZN30_INTERNAL_29d5a77d_4_k_cu_main6thrust24THRUST_300001_SM_1000_NS12placeholders2_6E:
	.zero		1
	.type		_ZN30_INTERNAL_29d5a77d_4_k_cu_main4cuda3std3__45__cpo7crbeginE,@object
	.size		_ZN30_INTERNAL_29d5a77d_4_k_cu_main4cuda3std3__45__cpo7crbeginE,(_ZN30_INTERNAL_29d5a77d_4_k_cu_main4cuda3std6ranges3__45__cpo4nextE - _ZN30_INTERNAL_29d5a77d_4_k_cu_main4cuda3std3__45__cpo7crbeginE)
_ZN30_INTERNAL_29d5a77d_4_k_cu_main4cuda3std3__45__cpo7crbeginE:
	.zero		1
	.type		_ZN30_INTERNAL_29d5a77d_4_k_cu_main4cuda3std6ranges3__45__cpo4nextE,@object
	.size		_ZN30_INTERNAL_29d5a77d_4_k_cu_main4cuda3std6ranges3__45__cpo4nextE,(_ZN30_INTERNAL_29d5a77d_4_k_cu_main4cuda3std6ranges3__45__cpo4swapE - _ZN30_INTERNAL_29d5a77d_4_k_cu_main4cuda3std6ranges3__45__cpo4nextE)
_ZN30_INTERNAL_29d5a77d_4_k_cu_main4cuda3std6ranges3__45__cpo4nextE:
	.zero		1
	.type		_ZN30_INTERNAL_29d5a77d_4_k_cu_main4cuda3std6ranges3__45__cpo4swapE,@object
	.size		_ZN30_INTERNAL_29d5a77d_4_k_cu_main4cuda3std6ranges3__45__cpo4swapE,(_ZN30_INTERNAL_29d5a77d_4_k_cu_main6thrust24THRUST_300001_SM_1000_NS8cuda_cub10par_nosyncE - _ZN30_INTERNAL_29d5a77d_4_k_cu_main4cuda3std6ranges3__45__cpo4swapE)
_ZN30_INTERNAL_29d5a77d_4_k_cu_main4cuda3std6ranges3__45__cpo4swapE:
	.zero		1
	.type		_ZN30_INTERNAL_29d5a77d_4_k_cu_main6thrust24THRUST_300001_SM_1000_NS8cuda_cub10par_nosyncE,@object
	.size		_ZN30_INTERNAL_29d5a77d_4_k_cu_main6thrust24THRUST_300001_SM_1000_NS8cuda_cub10par_nosyncE,(_ZN30_INTERNAL_29d5a77d_4_k_cu_main6thrust24THRUST_300001_SM_1000_NS3seqE - _ZN30_INTERNAL_29d5a77d_4_k_cu_main6thrust24THRUST_300001_SM_1000_NS8cuda_cub10par_nosyncE)
_ZN30_INTERNAL_29d5a77d_4_k_cu_main6thrust24THRUST_300001_SM_1000_NS8cuda_cub10par_nosyncE:
	.zero		1
	.type		_ZN30_INTERNAL_29d5a77d_4_k_cu_main6thrust24THRUST_300001_SM_1000_NS3seqE,@object
	.size		_ZN30_INTERNAL_29d5a77d_4_k_cu_main6thrust24THRUST_300001_SM_1000_NS3seqE,(_ZN30_INTERNAL_29d5a77d_4_k_cu_main4cuda3std3__420unreachable_sentinelE - _ZN30_INTERNAL_29d5a77d_4_k_cu_main6thrust24THRUST_300001_SM_1000_NS3seqE)
_ZN30_INTERNAL_29d5a77d_4_k_cu_main6thrust24THRUST_300001_SM_1000_NS3seqE:
	.zero		1
	.type		_ZN30_INTERNAL_29d5a77d_4_k_cu_main4cuda3std3__420unreachable_sentinelE,@object
	.size		_ZN30_INTERNAL_29d5a77d_4_k_cu_main4cuda3std3__420unreachable_sentinelE,(_ZN30_INTERNAL_29d5a77d_4_k_cu_main4cuda3std6ranges3__45__cpo5ssizeE - _ZN30_INTERNAL_29d5a77d_4_k_cu_main4cuda3std3__420unreachable_sentinelE)
_ZN30_INTERNAL_29d5a77d_4_k_cu_main4cuda3std3__420unreachable_sentinelE:
	.zero		1
	.type		_ZN30_INTERNAL_29d5a77d_4_k_cu_main4cuda3std6ranges3__45__cpo5ssizeE,@object
	.size		_ZN30_INTERNAL_29d5a77d_4_k_cu_main4cuda3std6ranges3__45__cpo5ssizeE,(_ZN30_INTERNAL_29d5a77d_4_k_cu_main6thrust24THRUST_300001_SM_1000_NS12placeholders2_3E - _ZN30_INTERNAL_29d5a77d_4_k_cu_main4cuda3std6ranges3__45__cpo5ssizeE)
_ZN30_INTERNAL_29d5a77d_4_k_cu_main4cuda3std6ranges3__45__cpo5ssizeE:
	.zero		1
	.type		_ZN30_INTERNAL_29d5a77d_4_k_cu_main6thrust24THRUST_300001_SM_1000_NS12placeholders2_3E,@object
	.size		_ZN30_INTERNAL_29d5a77d_4_k_cu_main6thrust24THRUST_300001_SM_1000_NS12placeholders2_3E,(_ZN30_INTERNAL_29d5a77d_4_k_cu_main4cuda3std3__45__cpo4cendE - _ZN30_INTERNAL_29d5a77d_4_k_cu_main6thrust24THRUST_300001_SM_1000_NS12placeholders2_3E)
_ZN30_INTERNAL_29d5a77d_4_k_cu_main6thrust24THRUST_300001_SM_1000_NS12placeholders2_3E:
	.zero		1
	.type		_ZN30_INTERNAL_29d5a77d_4_k_cu_main4cuda3std3__45__cpo4cendE,@object
	.size		_ZN30_INTERNAL_29d5a77d_4_k_cu_main4cuda3std3__45__cpo4cendE,(_ZN30_INTERNAL_29d5a77d_4_k_cu_main4cuda3std6ranges3__45__cpo4cendE - _ZN30_INTERNAL_29d5a77d_4_k_cu_main4cuda3std3__45__cpo4cendE)
_ZN30_INTERNAL_29d5a77d_4_k_cu_main4cuda3std3__45__cpo4cendE:
	.zero		1
	.type		_ZN30_INTERNAL_29d5a77d_4_k_cu_main4cuda3std6ranges3__45__cpo4cendE,@object
	.size		_ZN30_INTERNAL_29d5a77d_4_k_cu_main4cuda3std6ranges3__45__cpo4cendE,(_ZN30_INTERNAL_29d5a77d_4_k_cu_main6thrust24THRUST_300001_SM_1000_NS12placeholders2_7E - _ZN30_INTERNAL_29d5a77d_4_k_cu_main4cuda3std6ranges3__45__cpo4cendE)
_ZN30_INTERNAL_29d5a77d_4_k_cu_main4cuda3std6ranges3__45__cpo4cendE:
	.zero		1
	.type		_ZN30_INTERNAL_29d5a77d_4_k_cu_main6thrust24THRUST_300001_SM_1000_NS12placeholders2_7E,@object
	.size		_ZN30_INTERNAL_29d5a77d_4_k_cu_main6thrust24THRUST_300001_SM_1000_NS12placeholders2_7E,(_ZN30_INTERNAL_29d5a77d_4_k_cu_main4cuda3std3__45__cpo5crendE - _ZN30_INTERNAL_29d5a77d_4_k_cu_main6thrust24THRUST_300001_SM_1000_NS12placeholders2_7E)
_ZN30_INTERNAL_29d5a77d_4_k_cu_main6thrust24THRUST_300001_SM_1000_NS12placeholders2_7E:
	.zero		1
	.type		_ZN30_INTERNAL_29d5a77d_4_k_cu_main4cuda3std3__45__cpo5crendE,@object
	.size		_ZN30_INTERNAL_29d5a77d_4_k_cu_main4cuda3std3__45__cpo5crendE,(_ZN30_INTERNAL_29d5a77d_4_k_cu_main4cuda3std6ranges3__45__cpo4prevE - _ZN30_INTERNAL_29d5a77d_4_k_cu_main4cuda3std3__45__cpo5crendE)
_ZN30_INTERNAL_29d5a77d_4_k_cu_main4cuda3std3__45__cpo5crendE:
	.zero		1
	.type		_ZN30_INTERNAL_29d5a77d_4_k_cu_main4cuda3std6ranges3__45__cpo4prevE,@object
	.size		_ZN30_INTERNAL_29d5a77d_4_k_cu_main4cuda3std6ranges3__45__cpo4prevE,(_ZN30_INTERNAL_29d5a77d_4_k_cu_main4cuda3std6ranges3__45__cpo9iter_moveE - _ZN30_INTERNAL_29d5a77d_4_k_cu_main4cuda3std6ranges3__45__cpo4prevE)
_ZN30_INTERNAL_29d5a77d_4_k_cu_main4cuda3std6ranges3__45__cpo4prevE:
	.zero		1
	.type		_ZN30_INTERNAL_29d5a77d_4_k_cu_main4cuda3std6ranges3__45__cpo9iter_moveE,@object
	.size		_ZN30_INTERNAL_29d5a77d_4_k_cu_main4cuda3std6ranges3__45__cpo9iter_moveE,(_ZN30_INTERNAL_29d5a77d_4_k_cu_main6thrust24THRUST_300001_SM_1000_NS6system6detail10sequential3seqE - _ZN30_INTERNAL_29d5a77d_4_k_cu_main4cuda3std6ranges3__45__cpo9iter_moveE)
_ZN30_INTERNAL_29d5a77d_4_k_cu_main4cuda3std6ranges3__45__cpo9iter_moveE:
	.zero		1
	.type		_ZN30_INTERNAL_29d5a77d_4_k_cu_main6thrust24THRUST_300001_SM_1000_NS6system6detail10sequential3seqE,@object
	.size		_ZN30_INTERNAL_29d5a77d_4_k_cu_main6thrust24THRUST_300001_SM_1000_NS6system6detail10sequential3seqE,(_ZN30_INTERNAL_29d5a77d_4_k_cu_main6thrust24THRUST_300001_SM_1000_NS12placeholders2_9E - _ZN30_INTERNAL_29d5a77d_4_k_cu_main6thrust24THRUST_300001_SM_1000_NS6system6detail10sequential3seqE)
_ZN30_INTERNAL_29d5a77d_4_k_cu_main6thrust24THRUST_300001_SM_1000_NS6system6detail10sequential3seqE:
	.zero		1
	.type		_ZN30_INTERNAL_29d5a77d_4_k_cu_main6thrust24THRUST_300001_SM_1000_NS12placeholders2_9E,@object
	.size		_ZN30_INTERNAL_29d5a77d_4_k_cu_main6thrust24THRUST_300001_SM_1000_NS12placeholders2_9E,(_ZN30_INTERNAL_29d5a77d_4_k_cu_main4cuda3std3__419piecewise_constructE - _ZN30_INTERNAL_29d5a77d_4_k_cu_main6thrust24THRUST_300001_SM_1000_NS12placeholders2_9E)
_ZN30_INTERNAL_29d5a77d_4_k_cu_main6thrust24THRUST_300001_SM_1000_NS12placeholders2_9E:
	.zero		1
	.type		_ZN30_INTERNAL_29d5a77d_4_k_cu_main4cuda3std3__419piecewise_constructE,@object
	.size		_ZN30_INTERNAL_29d5a77d_4_k_cu_main4cuda3std3__419piecewise_constructE,(_ZN30_INTERNAL_29d5a77d_4_k_cu_main4cuda3std6ranges3__45__cpo5cdataE - _ZN30_INTERNAL_29d5a77d_4_k_cu_main4cuda3std3__419piecewise_constructE)
_ZN30_INTERNAL_29d5a77d_4_k_cu_main4cuda3std3__419piecewise_constructE:
	.zero		1
	.type		_ZN30_INTERNAL_29d5a77d_4_k_cu_main4cuda3std6ranges3__45__cpo5cdataE,@object
	.size		_ZN30_INTERNAL_29d5a77d_4_k_cu_main4cuda3std6ranges3__45__cpo5cdataE,(_ZN30_INTERNAL_29d5a77d_4_k_cu_main6thrust24THRUST_300001_SM_1000_NS12placeholders2_1E - _ZN30_INTERNAL_29d5a77d_4_k_cu_main4cuda3std6ranges3__45__cpo5cdataE)
_ZN30_INTERNAL_29d5a77d_4_k_cu_main4cuda3std6ranges3__45__cpo5cdataE:
	.zero		1
	.type		_ZN30_INTERNAL_29d5a77d_4_k_cu_main6thrust24THRUST_300001_SM_1000_NS12placeholders2_1E,@object
	.size		_ZN30_INTERNAL_29d5a77d_4_k_cu_main6thrust24THRUST_300001_SM_1000_NS12placeholders2_1E,(_ZN30_INTERNAL_29d5a77d_4_k_cu_main4cuda3std3__45__cpo3endE - _ZN30_INTERNAL_29d5a77d_4_k_cu_main6thrust24THRUST_300001_SM_1000_NS12placeholders2_1E)
_ZN30_INTERNAL_29d5a77d_4_k_cu_main6thrust24THRUST_300001_SM_1000_NS12placeholders2_1E:
	.zero		1
	.type		_ZN30_INTERNAL_29d5a77d_4_k_cu_main4cuda3std3__45__cpo3endE,@object
	.size		_ZN30_INTERNAL_29d5a77d_4_k_cu_main4cuda3std3__45__cpo3endE,(_ZN30_INTERNAL_29d5a77d_4_k_cu_main4cuda3std6ranges3__45__cpo3endE - _ZN30_INTERNAL_29d5a77d_4_k_cu_main4cuda3std3__45__cpo3endE)
_ZN30_INTERNAL_29d5a77d_4_k_cu_main4cuda3std3__45__cpo3endE:
	.zero		1
	.type		_ZN30_INTERNAL_29d5a77d_4_k_cu_main4cuda3std6ranges3__45__cpo3endE,@object
	.size		_ZN30_INTERNAL_29d5a77d_4_k_cu_main4cuda3std6ranges3__45__cpo3endE,(_ZN30_INTERNAL_29d5a77d_4_k_cu_main6thrust24THRUST_300001_SM_1000_NS12placeholders2_5E - _ZN30_INTERNAL_29d5a77d_4_k_cu_main4cuda3std6ranges3__45__cpo3endE)
_ZN30_INTERNAL_29d5a77d_4_k_cu_main4cuda3std6ranges3__45__cpo3endE:
	.zero		1
	.type		_ZN30_INTERNAL_29d5a77d_4_k_cu_main6thrust24THRUST_300001_SM_1000_NS12placeholders2_5E,@object
	.size		_ZN30_INTERNAL_29d5a77d_4_k_cu_main6thrust24THRUST_300001_SM_1000_NS12placeholders2_5E,(_ZN30_INTERNAL_29d5a77d_4_k_cu_main4cuda3std3__45__cpo4rendE - _ZN30_INTERNAL_29d5a77d_4_k_cu_main6thrust24THRUST_300001_SM_1000_NS12placeholders2_5E)
_ZN30_INTERNAL_29d5a77d_4_k_cu_main6thrust24THRUST_300001_SM_1000_NS12placeholders2_5E:
	.zero		1
	.type		_ZN30_INTERNAL_29d5a77d_4_k_cu_main4cuda3std3__45__cpo4rendE,@object
	.size		_ZN30_INTERNAL_29d5a77d_4_k_cu_main4cuda3std3__45__cpo4rendE,(_ZN30_INTERNAL_29d5a77d_4_k_cu_main4cuda3std6ranges3__45__cpo9iter_swapE - _ZN30_INTERNAL_29d5a77d_4_k_cu_main4cuda3std3__45__cpo4rendE)
_ZN30_INTERNAL_29d5a77d_4_k_cu_main4cuda3std3__45__cpo4rendE:
	.zero		1
	.type		_ZN30_INTERNAL_29d5a77d_4_k_cu_main4cuda3std6ranges3__45__cpo9iter_swapE,@object
	.size		_ZN30_INTERNAL_29d5a77d_4_k_cu_main4cuda3std6ranges3__45__cpo9iter_swapE,(_ZN30_INTERNAL_29d5a77d_4_k_cu_main4cuda3std3__48unexpectE - _ZN30_INTERNAL_29d5a77d_4_k_cu_main4cuda3std6ranges3__45__cpo9iter_swapE)
_ZN30_INTERNAL_29d5a77d_4_k_cu_main4cuda3std6ranges3__45__cpo9iter_swapE:
	.zero		1
	.type		_ZN30_INTERNAL_29d5a77d_4_k_cu_main4cuda3std3__48unexpectE,@object
	.size		_ZN30_INTERNAL_29d5a77d_4_k_cu_main4cuda3std3__48unexpectE,(_ZN30_INTERNAL_29d5a77d_4_k_cu_main6thrust24THRUST_300001_SM_1000_NS8cuda_cub3parE - _ZN30_INTERNAL_29d5a77d_4_k_cu_main4cuda3std3__48unexpectE)
_ZN30_INTERNAL_29d5a77d_4_k_cu_main4cuda3std3__48unexpectE:
	.zero		1
	.type		_ZN30_INTERNAL_29d5a77d_4_k_cu_main6thrust24THRUST_300001_SM_1000_NS8cuda_cub3parE,@object
	.size		_ZN30_INTERNAL_29d5a77d_4_k_cu_main6thrust24THRUST_300001_SM_1000_NS8cuda_cub3parE,(.L_29 - _ZN30_INTERNAL_29d5a77d_4_k_cu_main6thrust24THRUST_300001_SM_1000_NS8cuda_cub3parE)
_ZN30_INTERNAL_29d5a77d_4_k_cu_main6thrust24THRUST_300001_SM_1000_NS8cuda_cub3parE:
	.zero		1
.L_29:


//--------------------- .nv.constant0._ZN3cub18CUB_300001_SM_10006detail8for_each13static_kernelINS2_12policy_hub_t12policy_500_tElNS2_12op_wrapper_tIlN6thrust24THRUST_300001_SM_1000_NS12zip_functionI18arbitrary_functor2EENS8_12zip_iteratorIN4cuda3std3__45tupleIJNS8_6detail15normal_iteratorINS8_10device_ptrIfEEEESL_SL_SL_EEEEEEEEEvT0_T1_ --------------------------
	.section	.nv.constant0._ZN3cub18CUB_300001_SM_10006detail8for_each13static_kernelINS2_12policy_hub_t12policy_500_tElNS2_12op_wrapper_tIlN6thrust24THRUST_300001_SM_1000_NS12zip_functionI18arbitrary_functor2EENS8_12zip_iteratorIN4cuda3std3__45tupleIJNS8_6detail15normal_iteratorINS8_10device_ptrIfEEEESL_SL_SL_EEEEEEEEEvT0_T1_,"a",@progbits
	.sectionflags	@""
	.align	4
.nv.constant0._ZN3cub18CUB_300001_SM_10006detail8for_each13static_kernelINS2_12policy_hub_t12policy_500_tElNS2_12op_wrapper_tIlN6thrust24THRUST_300001_SM_1000_NS12zip_functionI18arbitrary_functor2EENS8_12zip_iteratorIN4cuda3std3__45tupleIJNS8_6detail15normal_iteratorINS8_10device_ptrIfEEEESL_SL_SL_EEEEEEEEEvT0_T1_:
	.zero		944


//--------------------- .nv.constant0._ZN3cub18CUB_300001_SM_10006detail8for_each13static_kernelINS2_12policy_hub_t12policy_500_tElNS2_12op_wrapper_tIl18arbitrary_functor1N6thrust24THRUST_300001_SM_1000_NS12zip_iteratorIN4cuda3std3__45tupleIJNS9_6detail15normal_iteratorINS9_10device_ptrIfEEEESJ_SJ_SJ_EEEEEEEEEvT0_T1_ --------------------------
	.section	.nv.constant0._ZN3cub18CUB_300001_SM_10006detail8for_each13static_kernelINS2_12policy_hub_t12policy_500_tElNS2_12op_wrapper_tIl18arbitrary_functor1N6thrust24THRUST_300001_SM_1000_NS12zip_iteratorIN4cuda3std3__45tupleIJNS9_6detail15normal_iteratorINS9_10device_ptrIfEEEESJ_SJ_SJ_EEEEEEEEEvT0_T1_,"a",@progbits
	.sectionflags	@""
	.align	4
.nv.constant0._ZN3cub18CUB_300001_SM_10006detail8for_each13static_kernelINS2_12policy_hub_t12policy_500_tElNS2_12op_wrapper_tIl18arbitrary_functor1N6thrust24THRUST_300001_SM_1000_NS12zip_iteratorIN4cuda3std3__45tupleIJNS9_6detail15normal_iteratorINS9_10device_ptrIfEEEESJ_SJ_SJ_EEEEEEEEEvT0_T1_:
	.zero		944


//--------------------- .nv.constant0._ZN3cub18CUB_300001_SM_10006detail8for_each13static_kernelINS2_12policy_hub_t12policy_500_tEmN6thrust24THRUST_300001_SM_1000_NS8cuda_cub20__uninitialized_fill7functorINS7_10device_ptrIfEEfEEEEvT0_T1_ --------------------------
	.section	.nv.constant0._ZN3cub18CUB_300001_SM_10006detail8for_each13static_kernelINS2_12policy_hub_t12policy_500_tEmN6thrust24THRUST_300001_SM_1000_NS8cuda_cub20__uninitialized_fill7functorINS7_10device_ptrIfEEfEEEEvT0_T1_,"a",@progbits
	.sectionflags	@""
	.align	4
.nv.constant0._ZN3cub18CUB_300001_SM_10006detail8for_each13static_kernelINS2_12policy_hub_t12policy_500_tEmN6thrust24THRUST_300001_SM_1000_NS8cuda_cub20__uninitialized_fill7functorINS7_10device_ptrIfEEfEEEEvT0_T1_:
	.zero		920


//--------------------- .nv.constant0._ZN3cub18CUB_300001_SM_10006detail11EmptyKernelIvEEvv --------------------------
	.section	.nv.constant0._ZN3cub18CUB_300001_SM_10006detail11EmptyKernelIvEEvv,"a",@progbits
	.sectionflags	@""
	.align	4
.nv.constant0._ZN3cub18CUB_300001_SM_10006detail11EmptyKernelIvEEvv:
	.zero		896


//--------------------- SYMBOLS --------------------------

	.type		.nv.reservedSmem.offset0,@object
	.size		.nv.reservedSmem.offset0,0x4
